//
// Generated by NVIDIA NVVM Compiler
//
// Compiler Build ID: CL-36424714
// Cuda compilation tools, release 13.0, V13.0.88
// Based on NVVM 20.0.0
//

.version 9.0
.target sm_100
.address_size 64

	// .globl	_Z41adaptive_avg_pool_permute_bilinear_kernelPKfS0_Pfiiiiii

.visible .entry _Z41adaptive_avg_pool_permute_bilinear_kernelPKfS0_Pfiiiiii(
	.param .u64 .ptr .align 1 _Z41adaptive_avg_pool_permute_bilinear_kernelPKfS0_Pfiiiiii_param_0,
	.param .u64 .ptr .align 1 _Z41adaptive_avg_pool_permute_bilinear_kernelPKfS0_Pfiiiiii_param_1,
	.param .u64 .ptr .align 1 _Z41adaptive_avg_pool_permute_bilinear_kernelPKfS0_Pfiiiiii_param_2,
	.param .u32 _Z41adaptive_avg_pool_permute_bilinear_kernelPKfS0_Pfiiiiii_param_3,
	.param .u32 _Z41adaptive_avg_pool_permute_bilinear_kernelPKfS0_Pfiiiiii_param_4,
	.param .u32 _Z41adaptive_avg_pool_permute_bilinear_kernelPKfS0_Pfiiiiii_param_5,
	.param .u32 _Z41adaptive_avg_pool_permute_bilinear_kernelPKfS0_Pfiiiiii_param_6,
	.param .u32 _Z41adaptive_avg_pool_permute_bilinear_kernelPKfS0_Pfiiiiii_param_7,
	.param .u32 _Z41adaptive_avg_pool_permute_bilinear_kernelPKfS0_Pfiiiiii_param_8
)
{
	.reg .pred 	%p<13>;
	.reg .b32 	%r<76>;
	.reg .b32 	%f<130>;
	.reg .b64 	%rd<40>;

	ld.param.u32 	%r34, [_Z41adaptive_avg_pool_permute_bilinear_kernelPKfS0_Pfiiiiii_param_3];
	ld.param.u32 	%r29, [_Z41adaptive_avg_pool_permute_bilinear_kernelPKfS0_Pfiiiiii_param_4];
	ld.param.u32 	%r30, [_Z41adaptive_avg_pool_permute_bilinear_kernelPKfS0_Pfiiiiii_param_5];
	ld.param.u32 	%r31, [_Z41adaptive_avg_pool_permute_bilinear_kernelPKfS0_Pfiiiiii_param_6];
	ld.param.u32 	%r35, [_Z41adaptive_avg_pool_permute_bilinear_kernelPKfS0_Pfiiiiii_param_7];
	ld.param.u32 	%r33, [_Z41adaptive_avg_pool_permute_bilinear_kernelPKfS0_Pfiiiiii_param_8];
	mov.u32 	%r36, %ctaid.x;
	mov.u32 	%r37, %ntid.x;
	mov.u32 	%r38, %tid.x;
	mad.lo.s32 	%r1, %r36, %r37, %r38;
	mov.u32 	%r39, %ctaid.y;
	mov.u32 	%r40, %ntid.y;
	mov.u32 	%r41, %tid.y;
	mad.lo.s32 	%r42, %r39, %r40, %r41;
	mov.u32 	%r3, %tid.z;
	setp.ge.s32 	%p1, %r1, %r34;
	setp.ge.s32 	%p2, %r42, %r35;
	or.pred  	%p3, %p1, %p2;
	setp.ge.s32 	%p4, %r3, %r33;
	or.pred  	%p5, %p3, %p4;
	@%p5 bra 	$L__BB0_11;
	cvt.rn.f32.u32 	%f15, %r3;
	add.f32 	%f16, %f15, 0f3F000000;
	add.s32 	%r43, %r30, -1;
	cvt.rn.f32.s32 	%f17, %r43;
	mul.f32 	%f18, %f16, %f17;
	add.s32 	%r44, %r33, -1;
	cvt.rn.f32.u32 	%f19, %r44;
	div.rn.f32 	%f20, %f18, %f19;
	cvt.rn.f32.u32 	%f21, %r42;
	add.f32 	%f22, %f21, 0f3F000000;
	add.s32 	%r45, %r29, -1;
	cvt.rn.f32.s32 	%f23, %r45;
	mul.f32 	%f24, %f22, %f23;
	add.s32 	%r46, %r35, -1;
	cvt.rn.f32.u32 	%f25, %r46;
	div.rn.f32 	%f26, %f24, %f25;
	mul.lo.s32 	%r47, %r29, %r1;
	mul.lo.s32 	%r48, %r47, %r30;
	mul.lo.s32 	%r4, %r48, %r31;
	min.f32 	%f27, %f20, %f17;
	max.f32 	%f28, %f27, 0f00000000;
	min.f32 	%f29, %f26, %f23;
	max.f32 	%f30, %f29, 0f00000000;
	cvt.rmi.f32.f32 	%f31, %f28;
	cvt.rzi.s32.f32 	%r5, %f31;
	cvt.rpi.f32.f32 	%f32, %f28;
	cvt.rzi.s32.f32 	%r6, %f32;
	cvt.rmi.f32.f32 	%f33, %f30;
	cvt.rzi.s32.f32 	%r7, %f33;
	cvt.rpi.f32.f32 	%f34, %f30;
	cvt.rzi.s32.f32 	%r8, %f34;
	cvt.rn.f32.s32 	%f35, %r6;
	sub.f32 	%f1, %f35, %f28;
	cvt.rn.f32.s32 	%f36, %r5;
	sub.f32 	%f2, %f28, %f36;
	cvt.rn.f32.s32 	%f37, %r8;
	sub.f32 	%f3, %f37, %f30;
	cvt.rn.f32.s32 	%f38, %r7;
	sub.f32 	%f4, %f30, %f38;
	setp.lt.s32 	%p6, %r31, 1;
	mov.f32 	%f129, 0f00000000;
	@%p6 bra 	$L__BB0_10;
	mul.lo.s32 	%r50, %r7, %r30;
	add.s32 	%r51, %r50, %r5;
	mul.lo.s32 	%r9, %r51, %r31;
	add.s32 	%r52, %r50, %r6;
	mul.lo.s32 	%r10, %r52, %r31;
	mul.lo.s32 	%r53, %r8, %r30;
	add.s32 	%r54, %r53, %r5;
	mul.lo.s32 	%r11, %r54, %r31;
	add.s32 	%r55, %r53, %r6;
	mul.lo.s32 	%r12, %r55, %r31;
	setp.lt.u32 	%p7, %r31, 4;
	mov.f32 	%f129, 0f00000000;
	mov.b32 	%r75, 0;
	@%p7 bra 	$L__BB0_5;
	and.b32  	%r56, %r31, 2147483644;
	neg.s32 	%r73, %r56;
	mov.f32 	%f129, 0f00000000;
	mul.wide.s32 	%rd5, %r4, 4;
	mov.u32 	%r69, %r12;
	mov.u32 	%r70, %r11;
	mov.u32 	%r71, %r10;
	mov.u32 	%r72, %r9;
$L__BB0_4:
	.pragma "nounroll";
	ld.param.u64 	%rd37, [_Z41adaptive_avg_pool_permute_bilinear_kernelPKfS0_Pfiiiiii_param_0];
	and.b32  	%r75, %r31, 2147483644;
	mul.wide.s32 	%rd4, %r72, 4;
	cvta.to.global.u64 	%rd6, %rd37;
	add.s64 	%rd7, %rd5, %rd6;
	add.s64 	%rd8, %rd7, 8;
	add.s64 	%rd9, %rd8, %rd4;
	mul.wide.s32 	%rd10, %r71, 4;
	add.s64 	%rd11, %rd8, %rd10;
	mul.wide.s32 	%rd12, %r70, 4;
	add.s64 	%rd13, %rd8, %rd12;
	mul.wide.s32 	%rd14, %r69, 4;
	add.s64 	%rd15, %rd8, %rd14;
	ld.global.f32 	%f42, [%rd9+-8];
	mul.f32 	%f43, %f1, %f42;
	fma.rn.f32 	%f44, %f3, %f43, %f129;
	ld.global.f32 	%f45, [%rd11+-8];
	mul.f32 	%f46, %f2, %f45;
	fma.rn.f32 	%f47, %f3, %f46, %f44;
	ld.global.f32 	%f48, [%rd13+-8];
	mul.f32 	%f49, %f1, %f48;
	fma.rn.f32 	%f50, %f4, %f49, %f47;
	ld.global.f32 	%f51, [%rd15+-8];
	mul.f32 	%f52, %f2, %f51;
	fma.rn.f32 	%f53, %f4, %f52, %f50;
	ld.global.f32 	%f54, [%rd9+-4];
	mul.f32 	%f55, %f1, %f54;
	fma.rn.f32 	%f56, %f3, %f55, %f53;
	ld.global.f32 	%f57, [%rd11+-4];
	mul.f32 	%f58, %f2, %f57;
	fma.rn.f32 	%f59, %f3, %f58, %f56;
	ld.global.f32 	%f60, [%rd13+-4];
	mul.f32 	%f61, %f1, %f60;
	fma.rn.f32 	%f62, %f4, %f61, %f59;
	ld.global.f32 	%f63, [%rd15+-4];
	mul.f32 	%f64, %f2, %f63;
	fma.rn.f32 	%f65, %f4, %f64, %f62;
	ld.global.f32 	%f66, [%rd9];
	mul.f32 	%f67, %f1, %f66;
	fma.rn.f32 	%f68, %f3, %f67, %f65;
	ld.global.f32 	%f69, [%rd11];
	mul.f32 	%f70, %f2, %f69;
	fma.rn.f32 	%f71, %f3, %f70, %f68;
	ld.global.f32 	%f72, [%rd13];
	mul.f32 	%f73, %f1, %f72;
	fma.rn.f32 	%f74, %f4, %f73, %f71;
	ld.global.f32 	%f75, [%rd15];
	mul.f32 	%f76, %f2, %f75;
	fma.rn.f32 	%f77, %f4, %f76, %f74;
	ld.global.f32 	%f78, [%rd9+4];
	mul.f32 	%f79, %f1, %f78;
	fma.rn.f32 	%f80, %f3, %f79, %f77;
	ld.global.f32 	%f81, [%rd11+4];
	mul.f32 	%f82, %f2, %f81;
	fma.rn.f32 	%f83, %f3, %f82, %f80;
	ld.global.f32 	%f84, [%rd13+4];
	mul.f32 	%f85, %f1, %f84;
	fma.rn.f32 	%f86, %f4, %f85, %f83;
	ld.global.f32 	%f87, [%rd15+4];
	mul.f32 	%f88, %f2, %f87;
	fma.rn.f32 	%f129, %f4, %f88, %f86;
	add.s32 	%r73, %r73, 4;
	add.s32 	%r72, %r72, 4;
	add.s32 	%r71, %r71, 4;
	add.s32 	%r70, %r70, 4;
	add.s32 	%r69, %r69, 4;
	setp.ne.s32 	%p8, %r73, 0;
	@%p8 bra 	$L__BB0_4;
$L__BB0_5:
	and.b32  	%r26, %r31, 3;
	setp.eq.s32 	%p9, %r26, 0;
	@%p9 bra 	$L__BB0_10;
	ld.param.u64 	%rd38, [_Z41adaptive_avg_pool_permute_bilinear_kernelPKfS0_Pfiiiiii_param_0];
	cvta.to.global.u64 	%rd16, %rd38;
	mul.wide.s32 	%rd17, %r4, 4;
	add.s64 	%rd1, %rd16, %rd17;
	setp.eq.s32 	%p10, %r26, 1;
	@%p10 bra 	$L__BB0_8;
	add.s32 	%r57, %r75, %r9;
	mul.wide.s32 	%rd18, %r57, 4;
	add.s64 	%rd19, %rd1, %rd18;
	ld.global.f32 	%f90, [%rd19];
	mul.f32 	%f91, %f1, %f90;
	fma.rn.f32 	%f92, %f3, %f91, %f129;
	add.s32 	%r58, %r75, %r10;
	mul.wide.s32 	%rd20, %r58, 4;
	add.s64 	%rd21, %rd1, %rd20;
	ld.global.f32 	%f93, [%rd21];
	mul.f32 	%f94, %f2, %f93;
	fma.rn.f32 	%f95, %f3, %f94, %f92;
	add.s32 	%r59, %r75, %r11;
	mul.wide.s32 	%rd22, %r59, 4;
	add.s64 	%rd23, %rd1, %rd22;
	ld.global.f32 	%f96, [%rd23];
	mul.f32 	%f97, %f1, %f96;
	fma.rn.f32 	%f98, %f4, %f97, %f95;
	add.s32 	%r60, %r75, %r12;
	mul.wide.s32 	%rd24, %r60, 4;
	add.s64 	%rd25, %rd1, %rd24;
	ld.global.f32 	%f99, [%rd25];
	mul.f32 	%f100, %f2, %f99;
	fma.rn.f32 	%f101, %f4, %f100, %f98;
	ld.global.f32 	%f102, [%rd19+4];
	mul.f32 	%f103, %f1, %f102;
	fma.rn.f32 	%f104, %f3, %f103, %f101;
	ld.global.f32 	%f105, [%rd21+4];
	mul.f32 	%f106, %f2, %f105;
	fma.rn.f32 	%f107, %f3, %f106, %f104;
	ld.global.f32 	%f108, [%rd23+4];
	mul.f32 	%f109, %f1, %f108;
	fma.rn.f32 	%f110, %f4, %f109, %f107;
	ld.global.f32 	%f111, [%rd25+4];
	mul.f32 	%f112, %f2, %f111;
	fma.rn.f32 	%f129, %f4, %f112, %f110;
	add.s32 	%r75, %r75, 2;
$L__BB0_8:
	and.b32  	%r61, %r31, 1;
	setp.eq.b32 	%p11, %r61, 1;
	not.pred 	%p12, %p11;
	@%p12 bra 	$L__BB0_10;
	add.s32 	%r62, %r75, %r9;
	mul.wide.s32 	%rd26, %r62, 4;
	add.s64 	%rd27, %rd1, %rd26;
	ld.global.f32 	%f113, [%rd27];
	mul.f32 	%f114, %f1, %f113;
	fma.rn.f32 	%f115, %f3, %f114, %f129;
	add.s32 	%r63, %r75, %r10;
	mul.wide.s32 	%rd28, %r63, 4;
	add.s64 	%rd29, %rd1, %rd28;
	ld.global.f32 	%f116, [%rd29];
	mul.f32 	%f117, %f2, %f116;
	fma.rn.f32 	%f118, %f3, %f117, %f115;
	add.s32 	%r64, %r75, %r11;
	mul.wide.s32 	%rd30, %r64, 4;
	add.s64 	%rd31, %rd1, %rd30;
	ld.global.f32 	%f119, [%rd31];
	mul.f32 	%f120, %f1, %f119;
	fma.rn.f32 	%f121, %f4, %f120, %f118;
	add.s32 	%r65, %r75, %r12;
	mul.wide.s32 	%rd32, %r65, 4;
	add.s64 	%rd33, %rd1, %rd32;
	ld.global.f32 	%f122, [%rd33];
	mul.f32 	%f123, %f2, %f122;
	fma.rn.f32 	%f129, %f4, %f123, %f121;
$L__BB0_10:
	ld.param.u64 	%rd39, [_Z41adaptive_avg_pool_permute_bilinear_kernelPKfS0_Pfiiiiii_param_2];
	mad.lo.s32 	%r66, %r35, %r1, %r42;
	mad.lo.s32 	%r67, %r66, %r33, %r3;
	mul.lo.s32 	%r68, %r67, %r31;
	cvta.to.global.u64 	%rd34, %rd39;
	mul.wide.s32 	%rd35, %r68, 4;
	add.s64 	%rd36, %rd34, %rd35;
	st.global.f32 	[%rd36], %f129;
$L__BB0_11:
	ret;

}
	// .globl	_Z15quantize_kernelPK6__halfPcifi
.visible .entry _Z15quantize_kernelPK6__halfPcifi(
	.param .u64 .ptr .align 1 _Z15quantize_kernelPK6__halfPcifi_param_0,
	.param .u64 .ptr .align 1 _Z15quantize_kernelPK6__halfPcifi_param_1,
	.param .u32 _Z15quantize_kernelPK6__halfPcifi_param_2,
	.param .f32 _Z15quantize_kernelPK6__halfPcifi_param_3,
	.param .u32 _Z15quantize_kernelPK6__halfPcifi_param_4
)
{
	.reg .pred 	%p<2>;
	.reg .b16 	%rs<2>;
	.reg .b32 	%r<9>;
	.reg .b32 	%f<5>;
	.reg .b64 	%rd<9>;

	ld.param.u64 	%rd1, [_Z15quantize_kernelPK6__halfPcifi_param_0];
	ld.param.u64 	%rd2, [_Z15quantize_kernelPK6__halfPcifi_param_1];
	ld.param.u32 	%r3, [_Z15quantize_kernelPK6__halfPcifi_param_2];
	ld.param.f32 	%f1, [_Z15quantize_kernelPK6__halfPcifi_param_3];
	ld.param.u32 	%r2, [_Z15quantize_kernelPK6__halfPcifi_param_4];
	mov.u32 	%r4, %ctaid.x;
	mov.u32 	%r5, %ntid.x;
	mov.u32 	%r6, %tid.x;
	mad.lo.s32 	%r1, %r4, %r5, %r6;
	setp.ge.s32 	%p1, %r1, %r3;
	@%p1 bra 	$L__BB1_2;
	cvta.to.global.u64 	%rd3, %rd1;
	cvta.to.global.u64 	%rd4, %rd2;
	cvt.s64.s32 	%rd5, %r1;
	mul.wide.s32 	%rd6, %r1, 2;
	add.s64 	%rd7, %rd3, %rd6;
	ld.global.u16 	%rs1, [%rd7];
	// begin inline asm
	cvt.rzi.s32.f16 %r7, %rs1;
	// end inline asm
	mov.b32 	%f2, %r7;
	cvt.rn.f32.s32 	%f3, %r2;
	fma.rn.f32 	%f4, %f1, %f2, %f3;
	cvt.rzi.s32.f32 	%r8, %f4;
	add.s64 	%rd8, %rd4, %rd5;
	st.global.u8 	[%rd8], %r8;
$L__BB1_2:
	ret;

}


// ===== COMPILED SASS (sm_100) =====

	.target	sm_100

	.elftype	@"ET_EXEC"


//--------------------- .note.nv.tkinfo           --------------------------
	.section	.note.nv.tkinfo,"",@"SHT_NOTE"
	.sectionflags	@"SHF_NOTE_NV_TKINFO"
	.tkinfo
        /*0018*/ 	.word	0x00000002
        /*0030*/ 	.string	""
        /*0030*/ 	.string	"ptxas"
        /*0030*/ 	.string	"Cuda compilation tools, release 13.0, V13.0.88"
        /*0030*/ 	.string	"Build cuda_13.0.r13.0/compiler.36424714_0"
        /*0030*/ 	.string	"-arch sm_100 -m 64 "



//--------------------- .note.nv.cuinfo           --------------------------
	.section	.note.nv.cuinfo,"",@"SHT_NOTE"
	.sectionflags	@"SHF_NOTE_NV_CUINFO"
        /*0018*/ 	.short	0x0002
        /*001a*/ 	.short	0x0064
        /*001c*/ 	.short	0x0082
	.zero		2


//--------------------- .nv.info                  --------------------------
	.section	.nv.info,"",@"SHT_CUDA_INFO"
	.align	4


	//----- nvinfo : EIATTR_REGCOUNT
	.align		4
        /*0000*/ 	.byte	0x04, 0x2f
        /*0002*/ 	.short	(.L_1 - .L_0)
	.align		4
.L_0:
        /*0004*/ 	.word	index@(_Z41adaptive_avg_pool_permute_bilinear_kernelPKfS0_Pfiiiiii)
        /*0008*/ 	.word	0x00000028


	//----- nvinfo : EIATTR_FRAME_SIZE
	.align		4
.L_1:
        /*000c*/ 	.byte	0x04, 0x11
        /*000e*/ 	.short	(.L_3 - .L_2)
	.align		4
.L_2:
        /*0010*/ 	.word	index@($__internal_0_$__cuda_sm3x_div_rn_noftz_f32_slowpath)
        /*0014*/ 	.word	0x00000000


	//----- nvinfo : EIATTR_FRAME_SIZE
	.align		4
.L_3:
        /*0018*/ 	.byte	0x04, 0x11
        /*001a*/ 	.short	(.L_5 - .L_4)
	.align		4
.L_4:
        /*001c*/ 	.word	index@(_Z41adaptive_avg_pool_permute_bilinear_kernelPKfS0_Pfiiiiii)
        /*0020*/ 	.word	0x00000000


	//----- nvinfo : EIATTR_REGCOUNT
	.align		4
.L_5:
        /*0024*/ 	.byte	0x04, 0x2f
        /*0026*/ 	.short	(.L_7 - .L_6)
	.align		4
.L_6:
        /*0028*/ 	.word	index@(_Z15quantize_kernelPK6__halfPcifi)
        /*002c*/ 	.word	0x0000000a


	//----- nvinfo : EIATTR_FRAME_SIZE
	.align		4
.L_7:
        /*0030*/ 	.byte	0x04, 0x11
        /*0032*/ 	.short	(.L_9 - .L_8)
	.align		4
.L_8:
        /*0034*/ 	.word	index@(_Z15quantize_kernelPK6__halfPcifi)
        /*0038*/ 	.word	0x00000000


	//----- nvinfo : EIATTR_MIN_STACK_SIZE
	.align		4
.L_9:
        /*003c*/ 	.byte	0x04, 0x12
        /*003e*/ 	.short	(.L_11 - .L_10)
	.align		4
.L_10:
        /*0040*/ 	.word	index@(_Z15quantize_kernelPK6__halfPcifi)
        /*0044*/ 	.word	0x00000000


	//----- nvinfo : EIATTR_MIN_STACK_SIZE
	.align		4
.L_11:
        /*0048*/ 	.byte	0x04, 0x12
        /*004a*/ 	.short	(.L_13 - .L_12)
	.align		4
.L_12:
        /*004c*/ 	.word	index@(_Z41adaptive_avg_pool_permute_bilinear_kernelPKfS0_Pfiiiiii)
        /*0050*/ 	.word	0x00000000
.L_13:


//--------------------- .nv.compat                --------------------------
	.section	.nv.compat,"",@"SHT_CUDA_COMPAT_INFO"
	.align	4
        /*0000*/ 	.byte	0x02, 0x09, 0x00, 0x00, 0x02, 0x02, 0x01, 0x00, 0x02, 0x05, 0x05, 0x00, 0x03, 0x07, 0x01, 0x01
        /*0010*/ 	.byte	0x02, 0x03, 0x00, 0x00, 0x02, 0x06, 0x01, 0x00, 0x04, 0x0b, 0x08, 0x00, 0x01, 0x00, 0x00, 0x00
        /*0020*/ 	.byte	0x00, 0x00, 0x00, 0x00


//--------------------- .nv.info._Z15quantize_kernelPK6__halfPcifi --------------------------
	.section	.nv.info._Z15quantize_kernelPK6__halfPcifi,"",@"SHT_CUDA_INFO"
	.sectionflags	@""
	.align	4


	//----- nvinfo : EIATTR_CUDA_API_VERSION
	.align		4
        /*0000*/ 	.byte	0x04, 0x37
        /*0002*/ 	.short	(.L_15 - .L_14)
.L_14:
        /*0004*/ 	.word	0x00000082


	//----- nvinfo : EIATTR_KPARAM_INFO
	.align		4
.L_15:
        /*0008*/ 	.byte	0x04, 0x17
        /*000a*/ 	.short	(.L_17 - .L_16)
.L_16:
        /*000c*/ 	.word	0x00000000
        /*0010*/ 	.short	0x0004
        /*0012*/ 	.short	0x0018
        /*0014*/ 	.byte	0x00, 0xf0, 0x11, 0x00


	//----- nvinfo : EIATTR_KPARAM_INFO
	.align		4
.L_17:
        /*0018*/ 	.byte	0x04, 0x17
        /*001a*/ 	.short	(.L_19 - .L_18)
.L_18:
        /*001c*/ 	.word	0x00000000
        /*0020*/ 	.short	0x0003
        /*0022*/ 	.short	0x0014
        /*0024*/ 	.byte	0x00, 0xf0, 0x11, 0x00


	//----- nvinfo : EIATTR_KPARAM_INFO
	.align		4
.L_19:
        /*0028*/ 	.byte	0x04, 0x17
        /*002a*/ 	.short	(.L_21 - .L_20)
.L_20:
        /*002c*/ 	.word	0x00000000
        /*0030*/ 	.short	0x0002
        /*0032*/ 	.short	0x0010
        /*0034*/ 	.byte	0x00, 0xf0, 0x11, 0x00


	//----- nvinfo : EIATTR_KPARAM_INFO
	.align		4
.L_21:
        /*0038*/ 	.byte	0x04, 0x17
        /*003a*/ 	.short	(.L_23 - .L_22)
.L_22:
        /*003c*/ 	.word	0x00000000
        /*0040*/ 	.short	0x0001
        /*0042*/ 	.short	0x0008
        /*0044*/ 	.byte	0x00, 0xf5, 0x21, 0x00


	//----- nvinfo : EIATTR_KPARAM_INFO
	.align		4
.L_23:
        /*0048*/ 	.byte	0x04, 0x17
        /*004a*/ 	.short	(.L_25 - .L_24)
.L_24:
        /*004c*/ 	.word	0x00000000
        /*0050*/ 	.short	0x0000
        /*0052*/ 	.short	0x0000
        /*0054*/ 	.byte	0x00, 0xf5, 0x21, 0x00


	//----- nvinfo : EIATTR_SPARSE_MMA_MASK
	.align		4
.L_25:
        /*0058*/ 	.byte	0x03, 0x50
        /*005a*/ 	.short	0x0000


	//----- nvinfo : EIATTR_MAXREG_COUNT
	.align		4
        /*005c*/ 	.byte	0x03, 0x1b
        /*005e*/ 	.short	0x00ff


	//----- nvinfo : EIATTR_MERCURY_ISA_VERSION
	.align		4
        /*0060*/ 	.byte	0x03, 0x5f
        /*0062*/ 	.short	0x0101


	//----- nvinfo : EIATTR_VRC_CTA_INIT_COUNT
	.align		4
        /*0064*/ 	.byte	0x02, 0x4a
	.zero		1
	.zero		1


	//----- nvinfo : EIATTR_EXIT_INSTR_OFFSETS
	.align		4
        /*0068*/ 	.byte	0x04, 0x1c
        /*006a*/ 	.short	(.L_27 - .L_26)


	//   ....[0]....
.L_26:
        /*006c*/ 	.word	0x00000070


	//   ....[1]....
        /*0070*/ 	.word	0x00000160


	//----- nvinfo : EIATTR_CBANK_PARAM_SIZE
	.align		4
.L_27:
        /*0074*/ 	.byte	0x03, 0x19
        /*0076*/ 	.short	0x001c


	//----- nvinfo : EIATTR_PARAM_CBANK
	.align		4
        /*0078*/ 	.byte	0x04, 0x0a
        /*007a*/ 	.short	(.L_29 - .L_28)
	.align		4
.L_28:
        /*007c*/ 	.word	index@(.nv.constant0._Z15quantize_kernelPK6__halfPcifi)
        /*0080*/ 	.short	0x0380
        /*0082*/ 	.short	0x001c


	//----- nvinfo : EIATTR_SW_WAR
	.align		4
.L_29:
        /*0084*/ 	.byte	0x04, 0x36
        /*0086*/ 	.short	(.L_31 - .L_30)
.L_30:
        /*0088*/ 	.word	0x00000008
.L_31:


//--------------------- .nv.info._Z41adaptive_avg_pool_permute_bilinear_kernelPKfS0_Pfiiiiii --------------------------
	.section	.nv.info._Z41adaptive_avg_pool_permute_bilinear_kernelPKfS0_Pfiiiiii,"",@"SHT_CUDA_INFO"
	.sectionflags	@""
	.align	4


	//----- nvinfo : EIATTR_CUDA_API_VERSION
	.align		4
        /*0000*/ 	.byte	0x04, 0x37
        /*0002*/ 	.short	(.L_33 - .L_32)
.L_32:
        /*0004*/ 	.word	0x00000082


	//----- nvinfo : EIATTR_KPARAM_INFO
	.align		4
.L_33:
        /*0008*/ 	.byte	0x04, 0x17
        /*000a*/ 	.short	(.L_35 - .L_34)
.L_34:
        /*000c*/ 	.word	0x00000000
        /*0010*/ 	.short	0x0008
        /*0012*/ 	.short	0x002c
        /*0014*/ 	.byte	0x00, 0xf0, 0x11, 0x00


	//----- nvinfo : EIATTR_KPARAM_INFO
	.align		4
.L_35:
        /*0018*/ 	.byte	0x04, 0x17
        /*001a*/ 	.short	(.L_37 - .L_36)
.L_36:
        /*001c*/ 	.word	0x00000000
        /*0020*/ 	.short	0x0007
        /*0022*/ 	.short	0x0028
        /*0024*/ 	.byte	0x00, 0xf0, 0x11, 0x00


	//----- nvinfo : EIATTR_KPARAM_INFO
	.align		4
.L_37:
        /*0028*/ 	.byte	0x04, 0x17
        /*002a*/ 	.short	(.L_39 - .L_38)
.L_38:
        /*002c*/ 	.word	0x00000000
        /*0030*/ 	.short	0x0006
        /*0032*/ 	.short	0x0024
        /*0034*/ 	.byte	0x00, 0xf0, 0x11, 0x00


	//----- nvinfo : EIATTR_KPARAM_INFO
	.align		4
.L_39:
        /*0038*/ 	.byte	0x04, 0x17
        /*003a*/ 	.short	(.L_41 - .L_40)
.L_40:
        /*003c*/ 	.word	0x00000000
        /*0040*/ 	.short	0x0005
        /*0042*/ 	.short	0x0020
        /*0044*/ 	.byte	0x00, 0xf0, 0x11, 0x00


	//----- nvinfo : EIATTR_KPARAM_INFO
	.align		4
.L_41:
        /*0048*/ 	.byte	0x04, 0x17
        /*004a*/ 	.short	(.L_43 - .L_42)
.L_42:
        /*004c*/ 	.word	0x00000000
        /*0050*/ 	.short	0x0004
        /*0052*/ 	.short	0x001c
        /*0054*/ 	.byte	0x00, 0xf0, 0x11, 0x00


	//----- nvinfo : EIATTR_KPARAM_INFO
	.align		4
.L_43:
        /*0058*/ 	.byte	0x04, 0x17
        /*005a*/ 	.short	(.L_45 - .L_44)
.L_44:
        /*005c*/ 	.word	0x00000000
        /*0060*/ 	.short	0x0003
        /*0062*/ 	.short	0x0018
        /*0064*/ 	.byte	0x00, 0xf0, 0x11, 0x00


	//----- nvinfo : EIATTR_KPARAM_INFO
	.align		4
.L_45:
        /*0068*/ 	.byte	0x04, 0x17
        /*006a*/ 	.short	(.L_47 - .L_46)
.L_46:
        /*006c*/ 	.word	0x00000000
        /*0070*/ 	.short	0x0002
        /*0072*/ 	.short	0x0010
        /*0074*/ 	.byte	0x00, 0xf5, 0x21, 0x00


	//----- nvinfo : EIATTR_KPARAM_INFO
	.align		4
.L_47:
        /*0078*/ 	.byte	0x04, 0x17
        /*007a*/ 	.short	(.L_49 - .L_48)
.L_48:
        /*007c*/ 	.word	0x00000000
        /*0080*/ 	.short	0x0001
        /*0082*/ 	.short	0x0008
        /*0084*/ 	.byte	0x00, 0xf5, 0x21, 0x00


	//----- nvinfo : EIATTR_KPARAM_INFO
	.align		4
.L_49:
        /*0088*/ 	.byte	0x04, 0x17
        /*008a*/ 	.short	(.L_51 - .L_50)
.L_50:
        /*008c*/ 	.word	0x00000000
        /*0090*/ 	.short	0x0000
        /*0092*/ 	.short	0x0000
        /*0094*/ 	.byte	0x00, 0xf5, 0x21, 0x00


	//----- nvinfo : EIATTR_SPARSE_MMA_MASK
	.align		4
.L_51:
        /*0098*/ 	.byte	0x03, 0x50
        /*009a*/ 	.short	0x0000


	//----- nvinfo : EIATTR_MAXREG_COUNT
	.align		4
        /*009c*/ 	.byte	0x03, 0x1b
        /*009e*/ 	.short	0x00ff


	//----- nvinfo : EIATTR_MERCURY_ISA_VERSION
	.align		4
        /*00a0*/ 	.byte	0x03, 0x5f
        /*00a2*/ 	.short	0x0101


	//----- nvinfo : EIATTR_VRC_CTA_INIT_COUNT
	.align		4
        /*00a4*/ 	.byte	0x02, 0x4a
	.zero		1
	.zero		1


	//----- nvinfo : EIATTR_EXIT_INSTR_OFFSETS
	.align		4
        /*00a8*/ 	.byte	0x04, 0x1c
        /*00aa*/ 	.short	(.L_53 - .L_52)


	//   ....[0]....
.L_52:
        /*00ac*/ 	.word	0x000000f0


	//   ....[1]....
        /*00b0*/ 	.word	0x00000ef0


	//----- nvinfo : EIATTR_CRS_STACK_SIZE
	.align		4
.L_53:
        /*00b4*/ 	.byte	0x04, 0x1e
        /*00b6*/ 	.short	(.L_55 - .L_54)
.L_54:
        /*00b8*/ 	.word	0x00000000


	//----- nvinfo : EIATTR_CBANK_PARAM_SIZE
	.align		4
.L_55:
        /*00bc*/ 	.byte	0x03, 0x19
        /*00be*/ 	.short	0x0030


	//----- nvinfo : EIATTR_PARAM_CBANK
	.align		4
        /*00c0*/ 	.byte	0x04, 0x0a
        /*00c2*/ 	.short	(.L_57 - .L_56)
	.align		4
.L_56:
        /*00c4*/ 	.word	index@(.nv.constant0._Z41adaptive_avg_pool_permute_bilinear_kernelPKfS0_Pfiiiiii)
        /*00c8*/ 	.short	0x0380
        /*00ca*/ 	.short	0x0030


	//----- nvinfo : EIATTR_SW_WAR
	.align		4
.L_57:
        /*00cc*/ 	.byte	0x04, 0x36
        /*00ce*/ 	.short	(.L_59 - .L_58)
.L_58:
        /*00d0*/ 	.word	0x00000008
.L_59:


//--------------------- .nv.callgraph             --------------------------
	.section	.nv.callgraph,"",@"SHT_CUDA_CALLGRAPH"
	.align	4
	.sectionentsize	8
	.align		4
        /*0000*/ 	.word	0x00000000
	.align		4
        /*0004*/ 	.word	0xffffffff
	.align		4
        /*0008*/ 	.word	0x00000000
	.align		4
        /*000c*/ 	.word	0xfffffffe
	.align		4
        /*0010*/ 	.word	0x00000000
	.align		4
        /*0014*/ 	.word	0xfffffffd
	.align		4
        /*0018*/ 	.word	0x00000000
	.align		4
        /*001c*/ 	.word	0xfffffffc


//--------------------- .text._Z15quantize_kernelPK6__halfPcifi --------------------------
	.section	.text._Z15quantize_kernelPK6__halfPcifi,"ax",@progbits
	.align	128
        .global         _Z15quantize_kernelPK6__halfPcifi
        .type           _Z15quantize_kernelPK6__halfPcifi,@function
        .size           _Z15quantize_kernelPK6__halfPcifi,(.L_x_22 - _Z15quantize_kernelPK6__halfPcifi)
        .other          _Z15quantize_kernelPK6__halfPcifi,@"STO_CUDA_ENTRY STV_DEFAULT"
_Z15quantize_kernelPK6__halfPcifi:
.text._Z15quantize_kernelPK6__halfPcifi:
[----:B------:R-:W-:Y:S01]  /*0000*/  LDC R1, c[0x0][0x37c] ;  /* 0x0000df00ff017b82 */ /* 0x000fe20000000800 */
[----:B------:R-:W0:Y:S07]  /*0010*/  S2R R0, SR_TID.X ;  /* 0x0000000000007919 */ /* 0x000e2e0000002100 */
[----:B------:R-:W0:Y:S01]  /*0020*/  S2UR UR4, SR_CTAID.X ;  /* 0x00000000000479c3 */ /* 0x000e220000002500 */
[----:B------:R-:W1:Y:S07]  /*0030*/  LDCU UR5, c[0x0][0x390] ;  /* 0x00007200ff0577ac */ /* 0x000e6e0008000800 */
[----:B------:R-:W0:Y:S02]  /*0040*/  LDC R5, c[0x0][0x360] ;  /* 0x0000d800ff057b82 */ /* 0x000e240000000800 */
[----:B0-----:R-:W-:-:S05]  /*0050*/  IMAD R5, R5, UR4, R0 ;  /* 0x0000000405057c24 */ /* 0x001fca000f8e0200 */
[----:B-1----:R-:W-:-:S13]  /*0060*/  ISETP.GE.AND P0, PT, R5, UR5, PT ;  /* 0x0000000505007c0c */ /* 0x002fda000bf06270 */
[----:B------:R-:W-:Y:S05]  /*0070*/  @P0 EXIT ;  /* 0x000000000000094d */ /* 0x000fea0003800000 */
[----:B------:R-:W0:Y:S01]  /*0080*/  LDC.64 R2, c[0x0][0x380] ;  /* 0x0000e000ff027b82 */ /* 0x000e220000000a00 */
[----:B------:R-:W1:Y:S01]  /*0090*/  LDCU.64 UR4, c[0x0][0x358] ;  /* 0x00006b00ff0477ac */ /* 0x000e620008000a00 */
[----:B------:R-:W2:Y:S01]  /*00a0*/  LDCU UR6, c[0x0][0x398] ;  /* 0x00007300ff0677ac */ /* 0x000ea20008000800 */
[----:B------:R-:W3:Y:S01]  /*00b0*/  LDCU UR7, c[0x0][0x394] ;  /* 0x00007280ff0777ac */ /* 0x000ee20008000800 */
[----:B------:R-:W4:Y:S01]  /*00c0*/  LDCU.64 UR8, c[0x0][0x388] ;  /* 0x00007100ff0877ac */ /* 0x000f220008000a00 */
[----:B0-----:R-:W-:-:S06]  /*00d0*/  IMAD.WIDE R2, R5, 0x2, R2 ;  /* 0x0000000205027825 */ /* 0x001fcc00078e0202 */
[----:B-1----:R-:W5:Y:S01]  /*00e0*/  LDG.E.U16 R2, desc[UR4][R2.64] ;  /* 0x0000000402027981 */ /* 0x002f62000c1e1500 */
[----:B--2---:R-:W-:Y:S02]  /*00f0*/  I2FP.F32.S32 R7, UR6 ;  /* 0x0000000600077c45 */ /* 0x004fe40008201400 */
[----:B----4-:R-:W-:-:S04]  /*0100*/  IADD3 R4, P0, PT, R5, UR8, RZ ;  /* 0x0000000805047c10 */ /* 0x010fc8000ff1e0ff */
[----:B------:R-:W-:Y:S01]  /*0110*/  LEA.HI.X.SX32 R5, R5, UR9, 0x1, P0 ;  /* 0x0000000905057c11 */ /* 0x000fe200080f0eff */
[----:B-----5:R-:W3:Y:S02]  /*0120*/  F2I.F16.TRUNC.NTZ R0, R2 ;  /* 0x0000000200007305 */ /* 0x020ee4000010f100 */
[----:B---3--:R-:W-:-:S06]  /*0130*/  FFMA R0, R0, UR7, R7 ;  /* 0x0000000700007c23 */ /* 0x008fcc0008000007 */
[----:B------:R-:W0:Y:S02]  /*0140*/  F2I.TRUNC.NTZ R7, R0 ;  /* 0x0000000000077305 */ /* 0x000e24000020f100 */
[----:B0-----:R-:W-:Y:S01]  /*0150*/  STG.E.U8 desc[UR4][R4.64], R7 ;  /* 0x0000000704007986 */ /* 0x001fe2000c101104 */
[----:B------:R-:W-:Y:S05]  /*0160*/  EXIT ;  /* 0x000000000000794d */ /* 0x000fea0003800000 */
.L_x_0:
[----:B------:R-:W-:-:S00]  /*0170*/  BRA `(.L_x_0) ;  /* 0xfffffffc00fc7947 */ /* 0x000fc0000383ffff */
[----:B------:R-:W-:-:S00]  /*0180*/  NOP ;  /* 0x0000000000007918 */ /* 0x000fc00000000000 */
[----:B------:R-:W-:-:S00]  /*0190*/  NOP ;  /* 0x0000000000007918 */ /* 0x000fc00000000000 */
[----:B------:R-:W-:-:S00]  /*01a0*/  NOP ;  /* 0x0000000000007918 */ /* 0x000fc00000000000 */
[----:B------:R-:W-:-:S00]  /*01b0*/  NOP ;  /* 0x0000000000007918 */ /* 0x000fc00000000000 */
[----:B------:R-:W-:-:S00]  /*01c0*/  NOP ;  /* 0x0000000000007918 */ /* 0x000fc00000000000 */
[----:B------:R-:W-:-:S00]  /*01d0*/  NOP ;  /* 0x0000000000007918 */ /* 0x000fc00000000000 */
[----:B------:R-:W-:-:S00]  /*01e0*/  NOP ;  /* 0x0000000000007918 */ /* 0x000fc00000000000 */
[----:B------:R-:W-:-:S00]  /*01f0*/  NOP ;  /* 0x0000000000007918 */ /* 0x000fc00000000000 */
.L_x_22:


//--------------------- .text._Z41adaptive_avg_pool_permute_bilinear_kernelPKfS0_Pfiiiiii --------------------------
	.section	.text._Z41adaptive_avg_pool_permute_bilinear_kernelPKfS0_Pfiiiiii,"ax",@progbits
	.align	128
        .global         _Z41adaptive_avg_pool_permute_bilinear_kernelPKfS0_Pfiiiiii
        .type           _Z41adaptive_avg_pool_permute_bilinear_kernelPKfS0_Pfiiiiii,@function
        .size           _Z41adaptive_avg_pool_permute_bilinear_kernelPKfS0_Pfiiiiii,(.L_x_21 - _Z41adaptive_avg_pool_permute_bilinear_kernelPKfS0_Pfiiiiii)
        .other          _Z41adaptive_avg_pool_permute_bilinear_kernelPKfS0_Pfiiiiii,@"STO_CUDA_ENTRY STV_DEFAULT"
_Z41adaptive_avg_pool_permute_bilinear_kernelPKfS0_Pfiiiiii:
.text._Z41adaptive_avg_pool_permute_bilinear_kernelPKfS0_Pfiiiiii:
[----:B------:R-:W-:Y:S01]  /*0000*/  LDC R1, c[0x0][0x37c] ;  /* 0x0000df00ff017b82 */ /* 0x000fe20000000800 */
[----:B------:R-:W0:Y:S07]  /*0010*/  S2R R3, SR_TID.Y ;  /* 0x0000000000037919 */ /* 0x000e2e0000002200 */
[----:B------:R-:W1:Y:S01]  /*0020*/  LDC R13, c[0x0][0x360] ;  /* 0x0000d800ff0d7b82 */ /* 0x000e620000000800 */
[----:B------:R-:W2:Y:S01]  /*0030*/  LDCU.64 UR6, c[0x0][0x3a8] ;  /* 0x00007500ff0677ac */ /* 0x000ea20008000a00 */
[----:B------:R-:W1:Y:S01]  /*0040*/  S2R R0, SR_TID.X ;  /* 0x0000000000007919 */ /* 0x000e620000002100 */
[----:B------:R-:W3:Y:S01]  /*0050*/  LDCU UR8, c[0x0][0x398] ;  /* 0x00007300ff0877ac */ /* 0x000ee20008000800 */
[----:B------:R-:W4:Y:S04]  /*0060*/  S2R R2, SR_TID.Z ;  /* 0x0000000000027919 */ /* 0x000f280000002300 */
[----:B------:R-:W0:Y:S08]  /*0070*/  S2UR UR5, SR_CTAID.Y ;  /* 0x00000000000579c3 */ /* 0x000e300000002600 */
[----:B------:R-:W0:Y:S08]  /*0080*/  LDC R12, c[0x0][0x364] ;  /* 0x0000d900ff0c7b82 */ /* 0x000e300000000800 */
[----:B------:R-:W1:Y:S01]  /*0090*/  S2UR UR4, SR_CTAID.X ;  /* 0x00000000000479c3 */ /* 0x000e620000002500 */
[----:B0-----:R-:W-:-:S05]  /*00a0*/  IMAD R12, R12, UR5, R3 ;  /* 0x000000050c0c7c24 */ /* 0x001fca000f8e0203 */
[----:B--2---:R-:W-:Y:S01]  /*00b0*/  ISETP.GE.AND P0, PT, R12, UR6, PT ;  /* 0x000000060c007c0c */ /* 0x004fe2000bf06270 */
[----:B-1----:R-:W-:-:S05]  /*00c0*/  IMAD R13, R13, UR4, R0 ;  /* 0x000000040d0d7c24 */ /* 0x002fca000f8e0200 */
[----:B---3--:R-:W-:-:S04]  /*00d0*/  ISETP.GE.OR P0, PT, R13, UR8, P0 ;  /* 0x000000080d007c0c */ /* 0x008fc80008706670 */
[----:B----4-:R-:W-:-:S13]  /*00e0*/  ISETP.GE.OR P0, PT, R2, UR7, P0 ;  /* 0x0000000702007c0c */ /* 0x010fda0008706670 */
[----:B------:R-:W-:Y:S05]  /*00f0*/  @P0 EXIT ;  /* 0x000000000000094d */ /* 0x000fea0003800000 */
[----:B------:R-:W0:Y:S01]  /*0100*/  LDCU UR5, c[0x0][0x3a0] ;  /* 0x00007400ff0577ac */ /* 0x000e220008000800 */
[----:B------:R-:W-:Y:S01]  /*0110*/  I2FP.F32.U32 R0, R2 ;  /* 0x0000000200007245 */ /* 0x000fe20000201000 */
[----:B------:R-:W-:Y:S01]  /*0120*/  BSSY.RECONVERGENT B0, `(.L_x_1) ;  /* 0x0000013000007945 */ /* 0x000fe20003800200 */
[----:B------:R-:W-:-:S03]  /*0130*/  UIADD3 UR4, UPT, UPT, UR7, -0x1, URZ ;  /* 0xffffffff07047890 */ /* 0x000fc6000fffe0ff */
[----:B------:R-:W-:-:S03]  /*0140*/  FADD R3, R0, 0.5 ;  /* 0x3f00000000037421 */ /* 0x000fc60000000000 */
[----:B------:R-:W-:-:S04]  /*0150*/  I2FP.F32.U32 R7, UR4 ;  /* 0x0000000400077c45 */ /* 0x000fc80008201000 */
[----:B------:R-:W1:Y:S01]  /*0160*/  MUFU.RCP R4, R7 ;  /* 0x0000000700047308 */ /* 0x000e620000001000 */
[----:B0-----:R-:W-:-:S06]  /*0170*/  UIADD3 UR4, UPT, UPT, UR5, -0x1, URZ ;  /* 0xffffffff05047890 */ /* 0x001fcc000fffe0ff */
[----:B------:R-:W-:-:S05]  /*0180*/  I2FP.F32.S32 R2, UR4 ;  /* 0x0000000400027c45 */ /* 0x000fca0008201400 */
[----:B------:R-:W-:Y:S01]  /*0190*/  FMUL R0, R3, R2 ;  /* 0x0000000203007220 */ /* 0x000fe20000400000 */
[----:B-1----:R-:W-:-:S03]  /*01a0*/  FFMA R5, -R7, R4, 1 ;  /* 0x3f80000007057423 */ /* 0x002fc60000000104 */
[----:B------:R-:W0:Y:S01]  /*01b0*/  FCHK P0, R0, R7 ;  /* 0x0000000700007302 */ /* 0x000e220000000000 */
[----:B------:R-:W-:-:S04]  /*01c0*/  FFMA R5, R4, R5, R4 ;  /* 0x0000000504057223 */ /* 0x000fc80000000004 */
[----:B------:R-:W-:-:S04]  /*01d0*/  FFMA R4, R0, R5, RZ ;  /* 0x0000000500047223 */ /* 0x000fc800000000ff */
[----:B------:R-:W-:-:S04]  /*01e0*/  FFMA R3, -R7, R4, R0 ;  /* 0x0000000407037223 */ /* 0x000fc80000000100 */
[----:B------:R-:W-:Y:S01]  /*01f0*/  FFMA R5, R5, R3, R4 ;  /* 0x0000000305057223 */ /* 0x000fe20000000004 */
[----:B0-----:R-:W-:Y:S06]  /*0200*/  @!P0 BRA `(.L_x_2) ;  /* 0x0000000000108947 */ /* 0x001fec0003800000 */
[----:B------:R-:W-:Y:S02]  /*0210*/  MOV R3, R7 ;  /* 0x0000000700037202 */ /* 0x000fe40000000f00 */
[----:B------:R-:W-:-:S07]  /*0220*/  MOV R6, 0x240 ;  /* 0x0000024000067802 */ /* 0x000fce0000000f00 */
[----:B------:R-:W-:Y:S05]  /*0230*/  CALL.REL.NOINC `($__internal_0_$__cuda_sm3x_div_rn_noftz_f32_slowpath) ;  /* 0x0000000c00307944 */ /* 0x000fea0003c00000 */
[----:B------:R-:W-:-:S07]  /*0240*/  MOV R5, R9 ;  /* 0x0000000900057202 */ /* 0x000fce0000000f00 */
.L_x_2:
[----:B------:R-:W-:Y:S05]  /*0250*/  BSYNC.RECONVERGENT B0 ;  /* 0x0000000000007941 */ /* 0x000fea0003800200 */
.L_x_1:
[----:B------:R-:W0:Y:S01]  /*0260*/  LDCU UR4, c[0x0][0x3a8] ;  /* 0x00007500ff0477ac */ /* 0x000e220008000800 */
[----:B------:R-:W-:Y:S01]  /*0270*/  I2FP.F32.U32 R0, R12 ;  /* 0x0000000c00007245 */ /* 0x000fe20000201000 */
[----:B------:R-:W-:Y:S01]  /*0280*/  BSSY.RECONVERGENT B0, `(.L_x_3) ;  /* 0x0000014000007945 */ /* 0x000fe20003800200 */
[----:B------:R-:W1:Y:S03]  /*0290*/  LDCU UR5, c[0x0][0x39c] ;  /* 0x00007380ff0577ac */ /* 0x000e660008000800 */
[----:B------:R-:W-:Y:S01]  /*02a0*/  FADD R3, R0, 0.5 ;  /* 0x3f00000000037421 */ /* 0x000fe20000000000 */
[----:B0-----:R-:W-:-:S06]  /*02b0*/  UIADD3 UR4, UPT, UPT, UR4, -0x1, URZ ;  /* 0xffffffff04047890 */ /* 0x001fcc000fffe0ff */
[----:B------:R-:W-:Y:S01]  /*02c0*/  I2FP.F32.U32 R7, UR4 ;  /* 0x0000000400077c45 */ /* 0x000fe20008201000 */
[----:B-1----:R-:W-:-:S03]  /*02d0*/  UIADD3 UR4, UPT, UPT, UR5, -0x1, URZ ;  /* 0xffffffff05047890 */ /* 0x002fc6000fffe0ff */
[----:B------:R-:W0:Y:S03]  /*02e0*/  MUFU.RCP R6, R7 ;  /* 0x0000000700067308 */ /* 0x000e260000001000 */
[----:B------:R-:W-:-:S05]  /*02f0*/  I2FP.F32.S32 R4, UR4 ;  /* 0x0000000400047c45 */ /* 0x000fca0008201400 */
[----:B------:R-:W-:-:S04]  /*0300*/  FMUL R0, R3, R4 ;  /* 0x0000000403007220 */ /* 0x000fc80000400000 */
[----:B------:R-:W1:Y:S01]  /*0310*/  FCHK P0, R0, R7 ;  /* 0x0000000700007302 */ /* 0x000e620000000000 */
[----:B0-----:R-:W-:-:S04]  /*0320*/  FFMA R9, -R7, R6, 1 ;  /* 0x3f80000007097423 */ /* 0x001fc80000000106 */
[----:B------:R-:W-:-:S04]  /*0330*/  FFMA R9, R6, R9, R6 ;  /* 0x0000000906097223 */ /* 0x000fc80000000006 */
[----:B------:R-:W-:-:S04]  /*0340*/  FFMA R6, R0, R9, RZ ;  /* 0x0000000900067223 */ /* 0x000fc800000000ff */
[----:B------:R-:W-:-:S04]  /*0350*/  FFMA R3, -R7, R6, R0 ;  /* 0x0000000607037223 */ /* 0x000fc80000000100 */
[----:B------:R-:W-:Y:S01]  /*0360*/  FFMA R3, R9, R3, R6 ;  /* 0x0000000309037223 */ /* 0x000fe20000000006 */
[----:B-1----:R-:W-:Y:S06]  /*0370*/  @!P0 BRA `(.L_x_4) ;  /* 0x0000000000108947 */ /* 0x002fec0003800000 */
[----:B------:R-:W-:Y:S02]  /*0380*/  MOV R3, R7 ;  /* 0x0000000700037202 */ /* 0x000fe40000000f00 */
[----:B------:R-:W-:-:S07]  /*0390*/  MOV R6, 0x3b0 ;  /* 0x000003b000067802 */ /* 0x000fce0000000f00 */
[----:B------:R-:W-:Y:S05]  /*03a0*/  CALL.REL.NOINC `($__internal_0_$__cuda_sm3x_div_rn_noftz_f32_slowpath) ;  /* 0x0000000800d47944 */ /* 0x000fea0003c00000 */
[----:B------:R-:W-:-:S07]  /*03b0*/  MOV R3, R9 ;  /* 0x0000000900037202 */ /* 0x000fce0000000f00 */
.L_x_4:
[----:B------:R-:W-:Y:S05]  /*03c0*/  BSYNC.RECONVERGENT B0 ;  /* 0x0000000000007941 */ /* 0x000fea0003800200 */
.L_x_3:
[----:B------:R-:W0:Y:S01]  /*03d0*/  LDCU.64 UR6, c[0x0][0x3a0] ;  /* 0x00007400ff0677ac */ /* 0x000e220008000a00 */
[----:B------:R-:W-:Y:S01]  /*03e0*/  FMNMX R5, R2, R5, PT ;  /* 0x0000000502057209 */ /* 0x000fe20003800000 */
[----:B------:R-:W-:Y:S01]  /*03f0*/  HFMA2 R35, -RZ, RZ, 0, 0 ;  /* 0x00000000ff237431 */ /* 0x000fe200000001ff */
[----:B------:R-:W-:Y:S01]  /*0400*/  FMNMX R3, R4, R3, PT ;  /* 0x0000000304037209 */ /* 0x000fe20003800000 */
[----:B------:R-:W1:Y:S01]  /*0410*/  LDCU.64 UR8, c[0x0][0x358] ;  /* 0x00006b00ff0877ac */ /* 0x000e620008000a00 */
[----:B------:R-:W-:Y:S02]  /*0420*/  FMNMX R5, RZ, R5, !PT ;  /* 0x00000005ff057209 */ /* 0x000fe40007800000 */
[----:B------:R-:W-:Y:S02]  /*0430*/  FMNMX R3, RZ, R3, !PT ;  /* 0x00000003ff037209 */ /* 0x000fe40007800000 */
[----:B------:R-:W2:Y:S08]  /*0440*/  F2I.CEIL.NTZ R6, R5 ;  /* 0x0000000500067305 */ /* 0x000eb0000020b100 */
[----:B------:R-:W3:Y:S01]  /*0450*/  F2I.FLOOR.NTZ R14, R5 ;  /* 0x00000005000e7305 */ /* 0x000ee20000207100 */
[----:B0-----:R-:W-:Y:S01]  /*0460*/  UISETP.GE.AND UP0, UPT, UR7, 0x1, UPT ;  /* 0x000000010700788c */ /* 0x001fe2000bf06270 */
[----:B--2---:R-:W-:-:S06]  /*0470*/  I2FP.F32.S32 R20, R6 ;  /* 0x0000000600147245 */ /* 0x004fcc0000201400 */
[----:B------:R-:W0:Y:S01]  /*0480*/  F2I.CEIL.NTZ R7, R3 ;  /* 0x0000000300077305 */ /* 0x000e22000020b100 */
[----:B------:R-:W-:Y:S01]  /*0490*/  FADD R20, -R5, R20 ;  /* 0x0000001405147221 */ /* 0x000fe20000000100 */
[----:B---3--:R-:W-:-:S06]  /*04a0*/  I2FP.F32.S32 R0, R14 ;  /* 0x0000000e00007245 */ /* 0x008fcc0000201400 */
[----:B------:R-:W2:Y:S01]  /*04b0*/  F2I.FLOOR.NTZ R15, R3 ;  /* 0x00000003000f7305 */ /* 0x000ea20000207100 */
[----:B------:R-:W-:Y:S01]  /*04c0*/  FADD R19, R5, -R0 ;  /* 0x8000000005137221 */ /* 0x000fe20000000000 */
[----:B0-----:R-:W-:-:S05]  /*04d0*/  I2FP.F32.S32 R18, R7 ;  /* 0x0000000700127245 */ /* 0x001fca0000201400 */
[----:B------:R-:W-:Y:S01]  /*04e0*/  FADD R18, -R3, R18 ;  /* 0x0000001203127221 */ /* 0x000fe20000000100 */
[----:B--2---:R-:W-:-:S05]  /*04f0*/  I2FP.F32.S32 R2, R15 ;  /* 0x0000000f00027245 */ /* 0x004fca0000201400 */
[----:B------:R-:W-:Y:S01]  /*0500*/  FADD R17, R3, -R2 ;  /* 0x8000000203117221 */ /* 0x000fe20000000000 */
[----:B-1----:R-:W-:Y:S06]  /*0510*/  BRA.U !UP0, `(.L_x_5) ;  /* 0x0000000908547547 */ /* 0x002fec000b800000 */
[----:B------:R-:W0:Y:S01]  /*0520*/  LDCU UR4, c[0x0][0x39c] ;  /* 0x00007380ff0477ac */ /* 0x000e220008000800 */
[C---:B------:R-:W-:Y:S01]  /*0530*/  IMAD R16, R15.reuse, UR6, R14 ;  /* 0x000000060f107c24 */ /* 0x040fe2000f8e020e */
[----:B------:R-:W-:Y:S01]  /*0540*/  MOV R35, RZ ;  /* 0x000000ff00237202 */ /* 0x000fe20000000f00 */
[----:B------:R-:W-:Y:S01]  /*0550*/  IMAD R15, R15, UR6, R6 ;  /* 0x000000060f0f7c24 */ /* 0x000fe2000f8e0206 */
[----:B------:R-:W-:Y:S01]  /*0560*/  UISETP.GE.U32.AND UP0, UPT, UR7, 0x4, UPT ;  /* 0x000000040700788c */ /* 0x000fe2000bf06070 */
[C---:B------:R-:W-:Y:S02]  /*0570*/  IMAD R14, R7.reuse, UR6, R14 ;  /* 0x00000006070e7c24 */ /* 0x040fe4000f8e020e */
[----:B------:R-:W-:Y:S02]  /*0580*/  IMAD R2, R7, UR6, R6 ;  /* 0x0000000607027c24 */ /* 0x000fe4000f8e0206 */
[----:B------:R-:W-:Y:S02]  /*0590*/  IMAD R16, R16, UR7, RZ ;  /* 0x0000000710107c24 */ /* 0x000fe4000f8e02ff */
[----:B------:R-:W-:-:S02]  /*05a0*/  IMAD R15, R15, UR7, RZ ;  /* 0x000000070f0f7c24 */ /* 0x000fc4000f8e02ff */
[----:B------:R-:W-:Y:S02]  /*05b0*/  IMAD R14, R14, UR7, RZ ;  /* 0x000000070e0e7c24 */ /* 0x000fe4000f8e02ff */
[----:B0-----:R-:W-:Y:S01]  /*05c0*/  IMAD R0, R13, UR4, RZ ;  /* 0x000000040d007c24 */ /* 0x001fe2000f8e02ff */
[----:B------:R-:W-:-:S03]  /*05d0*/  UMOV UR4, URZ ;  /* 0x000000ff00047c82 */ /* 0x000fc60008000000 */
[----:B------:R-:W-:Y:S02]  /*05e0*/  IMAD R22, R0, UR6, RZ ;  /* 0x0000000600167c24 */ /* 0x000fe4000f8e02ff */
[----:B------:R-:W-:Y:S02]  /*05f0*/  IMAD R0, R2, UR7, RZ ;  /* 0x0000000702007c24 */ /* 0x000fe4000f8e02ff */
[----:B------:R-:W-:Y:S01]  /*0600*/  IMAD R22, R22, UR7, RZ ;  /* 0x0000000716167c24 */ /* 0x000fe2000f8e02ff */
[----:B------:R-:W-:Y:S06]  /*0610*/  BRA.U !UP0, `(.L_x_6) ;  /* 0x00000005081c7547 */ /* 0x000fec000b800000 */
[----:B------:R-:W0:Y:S01]  /*0620*/  LDC.64 R2, c[0x0][0x380] ;  /* 0x0000e000ff027b82 */ /* 0x000e220000000a00 */
[----:B------:R-:W-:Y:S01]  /*0630*/  ULOP3.LUT UR4, UR7, 0x7ffffffc, URZ, 0xc0, !UPT ;  /* 0x7ffffffc07047892 */ /* 0x000fe2000f8ec0ff */
[----:B------:R-:W-:Y:S02]  /*0640*/  MOV R35, RZ ;  /* 0x000000ff00237202 */ /* 0x000fe40000000f00 */
[----:B------:R-:W-:Y:S01]  /*0650*/  MOV R25, R0 ;  /* 0x0000000000197202 */ /* 0x000fe20000000f00 */
[----:B------:R-:W-:Y:S01]  /*0660*/  UIADD3 UR4, UPT, UPT, -UR4, URZ, URZ ;  /* 0x000000ff04047290 */ /* 0x000fe2000fffe1ff */
[----:B------:R-:W-:Y:S02]  /*0670*/  MOV R27, R14 ;  /* 0x0000000e001b7202 */ /* 0x000fe40000000f00 */
[----:B------:R-:W-:Y:S02]  /*0680*/  MOV R21, R15 ;  /* 0x0000000f00157202 */ /* 0x000fe40000000f00 */
[----:B------:R-:W-:Y:S01]  /*0690*/  MOV R23, R16 ;  /* 0x0000001000177202 */ /* 0x000fe20000000f00 */
[----:B0-----:R-:W-:-:S03]  /*06a0*/  IMAD.WIDE R2, R22, 0x4, R2 ;  /* 0x0000000416027825 */ /* 0x001fc600078e0202 */
[----:B------:R-:W-:-:S04]  /*06b0*/  IADD3 R2, P0, PT, R2, 0x8, RZ ;  /* 0x0000000802027810 */ /* 0x000fc80007f1e0ff */
[----:B------:R-:W-:-:S09]  /*06c0*/  IADD3.X R3, PT, PT, RZ, R3, RZ, P0, !PT ;  /* 0x00000003ff037210 */ /* 0x000fd200007fe4ff */
.L_x_7:
[----:B------:R-:W-:-:S05]  /*06d0*/  IMAD.WIDE R4, R23, 0x4, R2 ;  /* 0x0000000417047825 */ /* 0x000fca00078e0202 */
[----:B------:R-:W2:Y:S01]  /*06e0*/  LDG.E R29, desc[UR8][R4.64+-0x8] ;  /* 0xfffff808041d7981 */ /* 0x000ea2000c1e1900 */
[----:B------:R-:W-:-:S03]  /*06f0*/  IMAD.WIDE R6, R21, 0x4, R2 ;  /* 0x0000000415067825 */ /* 0x000fc600078e0202 */
[----:B------:R-:W3:Y:S01]  /*0700*/  LDG.E R31, desc[UR8][R4.64+-0x4] ;  /* 0xfffffc08041f7981 */ /* 0x000ee2000c1e1900 */
[----:B------:R-:W-:-:S03]  /*0710*/  IMAD.WIDE R8, R27, 0x4, R2 ;  /* 0x000000041b087825 */ /* 0x000fc600078e0202 */
[----:B------:R-:W4:Y:S01]  /*0720*/  LDG.E R24, desc[UR8][R6.64+-0x8] ;  /* 0xfffff80806187981 */ /* 0x000f22000c1e1900 */
[----:B------:R-:W-:-:S03]  /*0730*/  IMAD.WIDE R10, R25, 0x4, R2 ;  /* 0x00000004190a7825 */ /* 0x000fc600078e0202 */
[----:B------:R-:W5:Y:S04]  /*0740*/  LDG.E R33, desc[UR8][R8.64+-0x8] ;  /* 0xfffff80808217981 */ /* 0x000f68000c1e1900 */
[----:B------:R-:W3:Y:S04]  /*0750*/  LDG.E R28, desc[UR8][R10.64+-0x8] ;  /* 0xfffff8080a1c7981 */ /* 0x000ee8000c1e1900 */
[----:B------:R-:W3:Y:S04]  /*0760*/  LDG.E R26, desc[UR8][R6.64+-0x4] ;  /* 0xfffffc08061a7981 */ /* 0x000ee8000c1e1900 */
[----:B------:R-:W3:Y:S04]  /*0770*/  LDG.E R37, desc[UR8][R4.64] ;  /* 0x0000000804257981 */ /* 0x000ee8000c1e1900 */
[----:B------:R-:W3:Y:S04]  /*0780*/  LDG.E R34, desc[UR8][R6.64] ;  /* 0x0000000806227981 */ /* 0x000ee8000c1e1900 */
[----:B------:R0:W3:Y:S04]  /*0790*/  LDG.E R32, desc[UR8][R4.64+0x4] ;  /* 0x0000040804207981 */ /* 0x0000e8000c1e1900 */
[----:B------:R-:W3:Y:S04]  /*07a0*/  LDG.E R36, desc[UR8][R6.64+0x4] ;  /* 0x0000040806247981 */ /* 0x000ee8000c1e1900 */
[----:B------:R-:W0:Y:S04]  /*07b0*/  LDG.E R5, desc[UR8][R8.64] ;  /* 0x0000000808057981 */ /* 0x000e28000c1e1900 */
[----:B------:R-:W3:Y:S01]  /*07c0*/  LDG.E R4, desc[UR8][R10.64] ;  /* 0x000000080a047981 */ /* 0x000ee2000c1e1900 */
[----:B--2---:R-:W-:-:S03]  /*07d0*/  FMUL R30, R20, R29 ;  /* 0x0000001d141e7220 */ /* 0x004fc60000400000 */
[----:B------:R-:W2:Y:S01]  /*07e0*/  LDG.E R29, desc[UR8][R8.64+-0x4] ;  /* 0xfffffc08081d7981 */ /* 0x000ea2000c1e1900 */
[----:B------:R-:W-:-:S03]  /*07f0*/  FFMA R35, R18, R30, R35 ;  /* 0x0000001e12237223 */ /* 0x000fc60000000023 */
[----:B------:R-:W2:Y:S04]  /*0800*/  LDG.E R30, desc[UR8][R10.64+-0x4] ;  /* 0xfffffc080a1e7981 */ /* 0x000ea8000c1e1900 */
[----:B------:R-:W2:Y:S04]  /*0810*/  LDG.E R9, desc[UR8][R8.64+0x4] ;  /* 0x0000040808097981 */ /* 0x000ea8000c1e1900 */
[----:B------:R-:W2:Y:S01]  /*0820*/  LDG.E R10, desc[UR8][R10.64+0x4] ;  /* 0x000004080a0a7981 */ /* 0x000ea2000c1e1900 */
[----:B----4-:R-:W-:Y:S01]  /*0830*/  FMUL R24, R19, R24 ;  /* 0x0000001813187220 */ /* 0x010fe20000400000 */
[----:B-----5:R-:W-:-:S03]  /*0840*/  FMUL R33, R20, R33 ;  /* 0x0000002114217220 */ /* 0x020fc60000400000 */
[----:B------:R-:W-:-:S04]  /*0850*/  FFMA R24, R18, R24, R35 ;  /* 0x0000001812187223 */ /* 0x000fc80000000023 */
[----:B------:R-:W-:Y:S01]  /*0860*/  FFMA R24, R17, R33, R24 ;  /* 0x0000002111187223 */ /* 0x000fe20000000018 */
[----:B---3--:R-:W-:Y:S01]  /*0870*/  FMUL R33, R19, R28 ;  /* 0x0000001c13217220 */ /* 0x008fe20000400000 */
[----:B------:R-:W-:-:S03]  /*0880*/  FMUL R31, R20, R31 ;  /* 0x0000001f141f7220 */ /* 0x000fc60000400000 */
[----:B------:R-:W-:Y:S01]  /*0890*/  FFMA R33, R17, R33, R24 ;  /* 0x0000002111217223 */ /* 0x000fe20000000018 */
[----:B------:R-:W-:-:S03]  /*08a0*/  FMUL R26, R19, R26 ;  /* 0x0000001a131a7220 */ /* 0x000fc60000400000 */
[----:B------:R-:W-:-:S04]  /*08b0*/  FFMA R31, R18, R31, R33 ;  /* 0x0000001f121f7223 */ /* 0x000fc80000000021 */
[----:B------:R-:W-:Y:S01]  /*08c0*/  FFMA R26, R18, R26, R31 ;  /* 0x0000001a121a7223 */ /* 0x000fe2000000001f */
[C---:B------:R-:W-:Y:S01]  /*08d0*/  FMUL R37, R20.reuse, R37 ;  /* 0x0000002514257220 */ /* 0x040fe20000400000 */
[C---:B------:R-:W-:Y:S01]  /*08e0*/  FMUL R34, R19.reuse, R34 ;  /* 0x0000002213227220 */ /* 0x040fe20000400000 */
[C---:B0-----:R-:W-:Y:S01]  /*08f0*/  FMUL R5, R20.reuse, R5 ;  /* 0x0000000514057220 */ /* 0x041fe20000400000 */
[----:B------:R-:W-:Y:S01]  /*0900*/  FMUL R32, R20, R32 ;  /* 0x0000002014207220 */ /* 0x000fe20000400000 */
[----:B------:R-:W-:Y:S01]  /*0910*/  UIADD3 UR4, UPT, UPT, UR4, 0x4, URZ ;  /* 0x0000000404047890 */ /* 0x000fe2000fffe0ff */
[----:B------:R-:W-:-:S03]  /*0920*/  FMUL R36, R19, R36 ;  /* 0x0000002413247220 */ /* 0x000fc60000400000 */
[----:B------:R-:W-:Y:S01]  /*0930*/  UISETP.NE.AND UP0, UPT, UR4, URZ, UPT ;  /* 0x000000ff0400728c */ /* 0x000fe2000bf05270 */
[----:B------:R-:W-:Y:S02]  /*0940*/  IADD3 R23, PT, PT, R23, 0x4, RZ ;  /* 0x0000000417177810 */ /* 0x000fe40007ffe0ff */
[----:B------:R-:W-:Y:S02]  /*0950*/  IADD3 R21, PT, PT, R21, 0x4, RZ ;  /* 0x0000000415157810 */ /* 0x000fe40007ffe0ff */
[----:B------:R-:W-:Y:S02]  /*0960*/  IADD3 R27, PT, PT, R27, 0x4, RZ ;  /* 0x000000041b1b7810 */ /* 0x000fe40007ffe0ff */
[----:B------:R-:W-:Y:S01]  /*0970*/  IADD3 R25, PT, PT, R25, 0x4, RZ ;  /* 0x0000000419197810 */ /* 0x000fe20007ffe0ff */
[----:B--2---:R-:W-:-:S04]  /*0980*/  FMUL R29, R20, R29 ;  /* 0x0000001d141d7220 */ /* 0x004fc80000400000 */
[----:B------:R-:W-:Y:S01]  /*0990*/  FFMA R26, R17, R29, R26 ;  /* 0x0000001d111a7223 */ /* 0x000fe2000000001a */
[----:B------:R-:W-:-:S04]  /*09a0*/  FMUL R7, R19, R30 ;  /* 0x0000001e13077220 */ /* 0x000fc80000400000 */
[----:B------:R-:W-:-:S04]  /*09b0*/  FFMA R7, R17, R7, R26 ;  /* 0x0000000711077223 */ /* 0x000fc8000000001a */
[----:B------:R-:W-:-:S04]  /*09c0*/  FFMA R7, R18, R37, R7 ;  /* 0x0000002512077223 */ /* 0x000fc80000000007 */
[----:B------:R-:W-:-:S04]  /*09d0*/  FFMA R34, R18, R34, R7 ;  /* 0x0000002212227223 */ /* 0x000fc80000000007 */
[----:B------:R-:W-:Y:S01]  /*09e0*/  FFMA R34, R17, R5, R34 ;  /* 0x0000000511227223 */ /* 0x000fe20000000022 */
[----:B------:R-:W-:-:S04]  /*09f0*/  FMUL R5, R19, R4 ;  /* 0x0000000413057220 */ /* 0x000fc80000400000 */
[----:B------:R-:W-:-:S04]  /*0a00*/  FFMA R5, R17, R5, R34 ;  /* 0x0000000511057223 */ /* 0x000fc80000000022 */
[----:B------:R-:W-:Y:S01]  /*0a10*/  FFMA R5, R18, R32, R5 ;  /* 0x0000002012057223 */ /* 0x000fe20000000005 */
[----:B------:R-:W-:-:S03]  /*0a20*/  FMUL R9, R20, R9 ;  /* 0x0000000914097220 */ /* 0x000fc60000400000 */
[----:B------:R-:W-:Y:S01]  /*0a30*/  FFMA R36, R18, R36, R5 ;  /* 0x0000002412247223 */ /* 0x000fe20000000005 */
[----:B------:R-:W-:-:S03]  /*0a40*/  FMUL R35, R19, R10 ;  /* 0x0000000a13237220 */ /* 0x000fc60000400000 */
[----:B------:R-:W-:-:S04]  /*0a50*/  FFMA R36, R17, R9, R36 ;  /* 0x0000000911247223 */ /* 0x000fc80000000024 */
[----:B------:R-:W-:Y:S01]  /*0a60*/  FFMA R35, R17, R35, R36 ;  /* 0x0000002311237223 */ /* 0x000fe20000000024 */
[----:B------:R-:W-:Y:S06]  /*0a70*/  BRA.U UP0, `(.L_x_7) ;  /* 0xfffffffd00147547 */ /* 0x000fec000b83ffff */
[----:B------:R-:W-:-:S12]  /*0a80*/  ULOP3.LUT UR4, UR7, 0x7ffffffc, URZ, 0xc0, !UPT ;  /* 0x7ffffffc07047892 */ /* 0x000fd8000f8ec0ff */
.L_x_6:
[----:B------:R-:W-:-:S09]  /*0a90*/  ULOP3.LUT UP0, UR5, UR7, 0x3, URZ, 0xc0, !UPT ;  /* 0x0000000307057892 */ /* 0x000fd2000f80c0ff */
[----:B------:R-:W-:Y:S05]  /*0aa0*/  BRA.U !UP0, `(.L_x_5) ;  /* 0x0000000108f07547 */ /* 0x000fea000b800000 */
[----:B------:R-:W0:Y:S01]  /*0ab0*/  LDC.64 R2, c[0x0][0x380] ;  /* 0x0000e000ff027b82 */ /* 0x000e220000000a00 */
[----:B------:R-:W-:Y:S02]  /*0ac0*/  UISETP.NE.AND UP0, UPT, UR5, 0x1, UPT ;  /* 0x000000010500788c */ /* 0x000fe4000bf05270 */
[----:B------:R-:W-:-:S04]  /*0ad0*/  ULOP3.LUT UR6, UR7, 0x1, URZ, 0xc0, !UPT ;  /* 0x0000000107067892 */ /* 0x000fc8000f8ec0ff */
[----:B------:R-:W-:Y:S01]  /*0ae0*/  UISETP.NE.U32.AND UP1, UPT, UR6, 0x1, UPT ;  /* 0x000000010600788c */ /* 0x000fe2000bf25070 */
[----:B0-----:R-:W-:Y:S02]  /*0af0*/  IMAD.WIDE R22, R22, 0x4, R2 ;  /* 0x0000000416167825 */ /* 0x001fe400078e0202 */
[----:B------:R-:W-:Y:S08]  /*0b00*/  BRA.U !UP0, `(.L_x_8) ;  /* 0x0000000108847547 */ /* 0x000ff0000b800000 */
[----:B------:R-:W-:Y:S02]  /*0b10*/  IADD3 R3, PT, PT, R16, UR4, RZ ;  /* 0x0000000410037c10 */ /* 0x000fe4000fffe0ff */
[----:B------:R-:W-:Y:S02]  /*0b20*/  IADD3 R5, PT, PT, R15, UR4, RZ ;  /* 0x000000040f057c10 */ /* 0x000fe4000fffe0ff */
[----:B------:R-:W-:Y:S01]  /*0b30*/  IADD3 R7, PT, PT, R14, UR4, RZ ;  /* 0x000000040e077c10 */ /* 0x000fe2000fffe0ff */
[----:B------:R-:W-:Y:S01]  /*0b40*/  IMAD.WIDE R2, R3, 0x4, R22 ;  /* 0x0000000403027825 */ /* 0x000fe200078e0216 */
[----:B------:R-:W-:-:S03]  /*0b50*/  IADD3 R9, PT, PT, R0, UR4, RZ ;  /* 0x0000000400097c10 */ /* 0x000fc6000fffe0ff */
[--C-:B------:R-:W-:Y:S01]  /*0b60*/  IMAD.WIDE R4, R5, 0x4, R22.reuse ;  /* 0x0000000405047825 */ /* 0x100fe200078e0216 */
[----:B------:R-:W2:Y:S03]  /*0b70*/  LDG.E R11, desc[UR8][R2.64] ;  /* 0x00000008020b7981 */ /* 0x000ea6000c1e1900 */
[--C-:B------:R-:W-:Y:S01]  /*0b80*/  IMAD.WIDE R6, R7, 0x4, R22.reuse ;  /* 0x0000000407067825 */ /* 0x100fe200078e0216 */
[----:B------:R-:W3:Y:S03]  /*0b90*/  LDG.E R10, desc[UR8][R4.64] ;  /* 0x00000008040a7981 */ /* 0x000ee6000c1e1900 */
[----:B------:R-:W-:Y:S01]  /*0ba0*/  IMAD.WIDE R8, R9, 0x4, R22 ;  /* 0x0000000409087825 */ /* 0x000fe200078e0216 */
[----:B------:R-:W4:Y:S04]  /*0bb0*/  LDG.E R21, desc[UR8][R6.64] ;  /* 0x0000000806157981 */ /* 0x000f28000c1e1900 */
[----:B------:R-:W5:Y:S04]  /*0bc0*/  LDG.E R24, desc[UR8][R8.64] ;  /* 0x0000000808187981 */ /* 0x000f68000c1e1900 */
[----:B------:R-:W5:Y:S04]  /*0bd0*/  LDG.E R25, desc[UR8][R2.64+0x4] ;  /* 0x0000040802197981 */ /* 0x000f68000c1e1900 */
[----:B------:R-:W5:Y:S04]  /*0be0*/  LDG.E R26, desc[UR8][R4.64+0x4] ;  /* 0x00000408041a7981 */ /* 0x000f68000c1e1900 */
[----:B------:R-:W5:Y:S04]  /*0bf0*/  LDG.E R27, desc[UR8][R6.64+0x4] ;  /* 0x00000408061b7981 */ /* 0x000f68000c1e1900 */
[----:B------:R-:W5:Y:S01]  /*0c00*/  LDG.E R28, desc[UR8][R8.64+0x4] ;  /* 0x00000408081c7981 */ /* 0x000f62000c1e1900 */
[----:B------:R-:W-:Y:S01]  /*0c10*/  UIADD3 UR4, UPT, UPT, UR4, 0x2, URZ ;  /* 0x0000000204047890 */ /* 0x000fe2000fffe0ff */
[----:B--2---:R-:W-:-:S04]  /*0c20*/  FMUL R11, R20, R11 ;  /* 0x0000000b140b7220 */ /* 0x004fc80000400000 */
[----:B------:R-:W-:Y:S01]  /*0c30*/  FFMA R11, R18, R11, R35 ;  /* 0x0000000b120b7223 */ /* 0x000fe20000000023 */
[----:B---3--:R-:W-:Y:S01]  /*0c40*/  FMUL R10, R19, R10 ;  /* 0x0000000a130a7220 */ /* 0x008fe20000400000 */
[----:B----4-:R-:W-:-:S03]  /*0c50*/  FMUL R21, R20, R21 ;  /* 0x0000001514157220 */ /* 0x010fc60000400000 */
[----:B------:R-:W-:Y:S01]  /*0c60*/  FFMA R10, R18, R10, R11 ;  /* 0x0000000a120a7223 */ /* 0x000fe2000000000b */
[----:B-----5:R-:W-:-:S03]  /*0c70*/  FMUL R11, R19, R24 ;  /* 0x00000018130b7220 */ /* 0x020fc60000400000 */
[----:B------:R-:W-:Y:S01]  /*0c80*/  FFMA R10, R17, R21, R10 ;  /* 0x00000015110a7223 */ /* 0x000fe2000000000a */
[----:B------:R-:W-:-:S03]  /*0c90*/  FMUL R25, R20, R25 ;  /* 0x0000001914197220 */ /* 0x000fc60000400000 */
[----:B------:R-:W-:Y:S01]  /*0ca0*/  FFMA R11, R17, R11, R10 ;  /* 0x0000000b110b7223 */ /* 0x000fe2000000000a */
[----:B------:R-:W-:-:S03]  /*0cb0*/  FMUL R26, R19, R26 ;  /* 0x0000001a131a7220 */ /* 0x000fc60000400000 */
[----:B------:R-:W-:Y:S01]  /*0cc0*/  FFMA R11, R18, R25, R11 ;  /* 0x00000019120b7223 */ /* 0x000fe2000000000b */
[----:B------:R-:W-:-:S03]  /*0cd0*/  FMUL R27, R20, R27 ;  /* 0x0000001b141b7220 */ /* 0x000fc60000400000 */
[----:B------:R-:W-:Y:S01]  /*0ce0*/  FFMA R26, R18, R26, R11 ;  /* 0x0000001a121a7223 */ /* 0x000fe2000000000b */
[----:B------:R-:W-:-:S03]  /*0cf0*/  FMUL R35, R19, R28 ;  /* 0x0000001c13237220 */ /* 0x000fc60000400000 */
[----:B------:R-:W-:-:S04]  /*0d00*/  FFMA R26, R17, R27, R26 ;  /* 0x0000001b111a7223 */ /* 0x000fc8000000001a */
[----:B------:R-:W-:-:S07]  /*0d10*/  FFMA R35, R17, R35, R26 ;  /* 0x0000002311237223 */ /* 0x000fce000000001a */
.L_x_8:
[----:B------:R-:W-:Y:S05]  /*0d20*/  BRA.U UP1, `(.L_x_5) ;  /* 0x0000000101507547 */ /* 0x000fea000b800000 */
[----:B------:R-:W-:Y:S02]  /*0d30*/  IADD3 R3, PT, PT, R16, UR4, RZ ;  /* 0x0000000410037c10 */ /* 0x000fe4000fffe0ff */
[----:B------:R-:W-:Y:S02]  /*0d40*/  IADD3 R5, PT, PT, R15, UR4, RZ ;  /* 0x000000040f057c10 */ /* 0x000fe4000fffe0ff */
[----:B------:R-:W-:Y:S01]  /*0d50*/  IADD3 R7, PT, PT, R14, UR4, RZ ;  /* 0x000000040e077c10 */ /* 0x000fe2000fffe0ff */
[----:B------:R-:W-:Y:S01]  /*0d60*/  IMAD.WIDE R2, R3, 0x4, R22 ;  /* 0x0000000403027825 */ /* 0x000fe200078e0216 */
[----:B------:R-:W-:-:S03]  /*0d70*/  IADD3 R9, PT, PT, R0, UR4, RZ ;  /* 0x0000000400097c10 */ /* 0x000fc6000fffe0ff */
[--C-:B------:R-:W-:Y:S02]  /*0d80*/  IMAD.WIDE R4, R5, 0x4, R22.reuse ;  /* 0x0000000405047825 */ /* 0x100fe400078e0216 */
[----:B------:R-:W2:Y:S02]  /*0d90*/  LDG.E R3, desc[UR8][R2.64] ;  /* 0x0000000802037981 */ /* 0x000ea4000c1e1900 */
[--C-:B------:R-:W-:Y:S02]  /*0da0*/  IMAD.WIDE R6, R7, 0x4, R22.reuse ;  /* 0x0000000407067825 */ /* 0x100fe400078e0216 */
[----:B------:R-:W3:Y:S02]  /*0db0*/  LDG.E R4, desc[UR8][R4.64] ;  /* 0x0000000804047981 */ /* 0x000ee4000c1e1900 */
[----:B------:R-:W-:Y:S02]  /*0dc0*/  IMAD.WIDE R22, R9, 0x4, R22 ;  /* 0x0000000409167825 */ /* 0x000fe400078e0216 */
[----:B------:R-:W4:Y:S04]  /*0dd0*/  LDG.E R7, desc[UR8][R6.64] ;  /* 0x0000000806077981 */ /* 0x000f28000c1e1900 */
[----:B------:R-:W5:Y:S01]  /*0de0*/  LDG.E R22, desc[UR8][R22.64] ;  /* 0x0000000816167981 */ /* 0x000f62000c1e1900 */
[----:B--2---:R-:W-:-:S04]  /*0df0*/  FMUL R0, R20, R3 ;  /* 0x0000000314007220 */ /* 0x004fc80000400000 */
[----:B------:R-:W-:Y:S01]  /*0e00*/  FFMA R35, R18, R0, R35 ;  /* 0x0000000012237223 */ /* 0x000fe20000000023 */
[----:B---3--:R-:W-:Y:S01]  /*0e10*/  FMUL R0, R19, R4 ;  /* 0x0000000413007220 */ /* 0x008fe20000400000 */
[----:B----4-:R-:W-:-:S03]  /*0e20*/  FMUL R20, R20, R7 ;  /* 0x0000000714147220 */ /* 0x010fc60000400000 */
[----:B------:R-:W-:Y:S01]  /*0e30*/  FFMA R0, R18, R0, R35 ;  /* 0x0000000012007223 */ /* 0x000fe20000000023 */
[----:B-----5:R-:W-:-:S03]  /*0e40*/  FMUL R19, R19, R22 ;  /* 0x0000001613137220 */ /* 0x020fc60000400000 */
[----:B------:R-:W-:-:S04]  /*0e50*/  FFMA R0, R17, R20, R0 ;  /* 0x0000001411007223 */ /* 0x000fc80000000000 */
[----:B------:R-:W-:-:S07]  /*0e60*/  FFMA R35, R17, R19, R0 ;  /* 0x0000001311237223 */ /* 0x000fce0000000000 */
.L_x_5:
[----:B------:R-:W0:Y:S01]  /*0e70*/  S2R R5, SR_TID.Z ;  /* 0x0000000000057919 */ /* 0x000e220000002300 */
[----:B------:R-:W1:Y:S01]  /*0e80*/  LDCU.64 UR4, c[0x0][0x3a8] ;  /* 0x00007500ff0477ac */ /* 0x000e620008000a00 */
[----:B------:R-:W2:Y:S01]  /*0e90*/  LDC.64 R2, c[0x0][0x390] ;  /* 0x0000e400ff027b82 */ /* 0x000ea20000000a00 */
[----:B-1----:R-:W-:-:S04]  /*0ea0*/  IMAD R12, R13, UR4, R12 ;  /* 0x000000040d0c7c24 */ /* 0x002fc8000f8e020c */
[----:B0-----:R-:W-:-:S04]  /*0eb0*/  IMAD R12, R12, UR5, R5 ;  /* 0x000000050c0c7c24 */ /* 0x001fc8000f8e0205 */
[----:B------:R-:W-:-:S04]  /*0ec0*/  IMAD R5, R12, UR7, RZ ;  /* 0x000000070c057c24 */ /* 0x000fc8000f8e02ff */
[----:B--2---:R-:W-:-:S05]  /*0ed0*/  IMAD.WIDE R2, R5, 0x4, R2 ;  /* 0x0000000405027825 */ /* 0x004fca00078e0202 */
[----:B------:R-:W-:Y:S01]  /*0ee0*/  STG.E desc[UR8][R2.64], R35 ;  /* 0x0000002302007986 */ /* 0x000fe2000c101908 */
[----:B------:R-:W-:Y:S05]  /*0ef0*/  EXIT ;  /* 0x000000000000794d */ /* 0x000fea0003800000 */
        .weak           $__internal_0_$__cuda_sm3x_div_rn_noftz_f32_slowpath
        .type           $__internal_0_$__cuda_sm3x_div_rn_noftz_f32_slowpath,@function
        .size           $__internal_0_$__cuda_sm3x_div_rn_noftz_f32_slowpath,(.L_x_21 - $__internal_0_$__cuda_sm3x_div_rn_noftz_f32_slowpath)
$__internal_0_$__cuda_sm3x_div_rn_noftz_f32_slowpath:
[----:B------:R-:W-:Y:S01]  /*0f00*/  SHF.R.U32.HI R8, RZ, 0x17, R3 ;  /* 0x00000017ff087819 */ /* 0x000fe20000011603 */
[----:B------:R-:W-:Y:S01]  /*0f10*/  BSSY.RECONVERGENT B1, `(.L_x_9) ;  /* 0x0000062000017945 */ /* 0x000fe20003800200 */
[----:B------:R-:W-:Y:S02]  /*0f20*/  SHF.R.U32.HI R7, RZ, 0x17, R0 ;  /* 0x00000017ff077819 */ /* 0x000fe40000011600 */
[----:B------:R-:W-:Y:S02]  /*0f30*/  LOP3.LUT R14, R8, 0xff, RZ, 0xc0, !PT ;  /* 0x000000ff080e7812 */ /* 0x000fe400078ec0ff */
[----:B------:R-:W-:Y:S02]  /*0f40*/  LOP3.LUT R10, R7, 0xff, RZ, 0xc0, !PT ;  /* 0x000000ff070a7812 */ /* 0x000fe400078ec0ff */
[----:B------:R-:W-:Y:S02]  /*0f50*/  IADD3 R9, PT, PT, R14, -0x1, RZ ;  /* 0xffffffff0e097810 */ /* 0x000fe40007ffe0ff */
[----:B------:R-:W-:-:S02]  /*0f60*/  IADD3 R8, PT, PT, R10, -0x1, RZ ;  /* 0xffffffff0a087810 */ /* 0x000fc40007ffe0ff */
[----:B------:R-:W-:-:S04]  /*0f70*/  ISETP.GT.U32.AND P0, PT, R9, 0xfd, PT ;  /* 0x000000fd0900780c */ /* 0x000fc80003f04070 */
[----:B------:R-:W-:-:S13]  /*0f80*/  ISETP.GT.U32.OR P0, PT, R8, 0xfd, P0 ;  /* 0x000000fd0800780c */ /* 0x000fda0000704470 */
[----:B------:R-:W-:Y:S01]  /*0f90*/  @!P0 MOV R7, RZ ;  /* 0x000000ff00078202 */ /* 0x000fe20000000f00 */
[----:B------:R-:W-:Y:S06]  /*0fa0*/  @!P0 BRA `(.L_x_10) ;  /* 0x00000000005c8947 */ /* 0x000fec0003800000 */
[----:B------:R-:W-:Y:S02]  /*0fb0*/  FSETP.GTU.FTZ.AND P0, PT, |R0|, +INF , PT ;  /* 0x7f8000000000780b */ /* 0x000fe40003f1c200 */
[----:B------:R-:W-:-:S04]  /*0fc0*/  FSETP.GTU.FTZ.AND P1, PT, |R3|, +INF , PT ;  /* 0x7f8000000300780b */ /* 0x000fc80003f3c200 */
[----:B------:R-:W-:-:S13]  /*0fd0*/  PLOP3.LUT P0, PT, P0, P1, PT, 0xf8, 0x8f ;  /* 0x00000000008f781c */ /* 0x000fda0000703f70 */
[----:B------:R-:W-:Y:S05]  /*0fe0*/  @P0 BRA `(.L_x_11) ;  /* 0x00000004004c0947 */ /* 0x000fea0003800000 */
[----:B------:R-:W-:-:S13]  /*0ff0*/  LOP3.LUT P0, RZ, R3, 0x7fffffff, R0, 0xc8, !PT ;  /* 0x7fffffff03ff7812 */ /* 0x000fda000780c800 */
[----:B------:R-:W-:Y:S05]  /*1000*/  @!P0 BRA `(.L_x_12) ;  /* 0x00000004003c8947 */ /* 0x000fea0003800000 */
[C---:B------:R-:W-:Y:S02]  /*1010*/  FSETP.NEU.FTZ.AND P2, PT, |R0|.reuse, +INF , PT ;  /* 0x7f8000000000780b */ /* 0x040fe40003f5d200 */
[----:B------:R-:W-:Y:S02]  /*1020*/  FSETP.NEU.FTZ.AND P1, PT, |R3|, +INF , PT ;  /* 0x7f8000000300780b */ /* 0x000fe40003f3d200 */
[----:B------:R-:W-:-:S11]  /*1030*/  FSETP.NEU.FTZ.AND P0, PT, |R0|, +INF , PT ;  /* 0x7f8000000000780b */ /* 0x000fd60003f1d200 */
[----:B------:R-:W-:Y:S05]  /*1040*/  @!P1 BRA !P2, `(.L_x_12) ;  /* 0x00000004002c9947 */ /* 0x000fea0005000000 */
[----:B------:R-:W-:-:S04]  /*1050*/  LOP3.LUT P2, RZ, R0, 0x7fffffff, RZ, 0xc0, !PT ;  /* 0x7fffffff00ff7812 */ /* 0x000fc8000784c0ff */
[----:B------:R-:W-:-:S13]  /*1060*/  PLOP3.LUT P1, PT, P1, P2, PT, 0x2f, 0xf2 ;  /* 0x0000000000f2781c */ /* 0x000fda0000f24577 */
[----:B------:R-:W-:Y:S05]  /*1070*/  @P1 BRA `(.L_x_13) ;  /* 0x0000000400181947 */ /* 0x000fea0003800000 */
[----:B------:R-:W-:-:S04]  /*1080*/  LOP3.LUT P1, RZ, R3, 0x7fffffff, RZ, 0xc0, !PT ;  /* 0x7fffffff03ff7812 */ /* 0x000fc8000782c0ff */
[----:B------:R-:W-:-:S13]  /*1090*/  PLOP3.LUT P0, PT, P0, P1, PT, 0x2f, 0xf2 ;  /* 0x0000000000f2781c */ /* 0x000fda0000702577 */
[----:B------:R-:W-:Y:S05]  /*10a0*/  @P0 BRA `(.L_x_14) ;  /* 0x0000000400000947 */ /* 0x000fea0003800000 */
[----:B------:R-:W-:Y:S02]  /*10b0*/  ISETP.GE.AND P0, PT, R8, RZ, PT ;  /* 0x000000ff0800720c */ /* 0x000fe40003f06270 */
[----:B------:R-:W-:-:S11]  /*10c0*/  ISETP.GE.AND P1, PT, R9, RZ, PT ;  /* 0x000000ff0900720c */ /* 0x000fd60003f26270 */
[----:B------:R-:W-:Y:S01]  /*10d0*/  @P0 MOV R7, RZ ;  /* 0x000000ff00070202 */ /* 0x000fe20000000f00 */
[----:B------:R-:W-:Y:S01]  /*10e0*/  @!P0 FFMA R0, R0, 1.84467440737095516160e+19, RZ ;  /* 0x5f80000000008823 */ /* 0x000fe200000000ff */
[----:B------:R-:W-:Y:S01]  /*10f0*/  @!P0 MOV R7, 0xffffffc0 ;  /* 0xffffffc000078802 */ /* 0x000fe20000000f00 */
[----:B------:R-:W-:-:S03]  /*1100*/  @!P1 FFMA R3, R3, 1.84467440737095516160e+19, RZ ;  /* 0x5f80000003039823 */ /* 0x000fc600000000ff */
[----:B------:R-:W-:-:S07]  /*1110*/  @!P1 IADD3 R7, PT, PT, R7, 0x40, RZ ;  /* 0x0000004007079810 */ /* 0x000fce0007ffe0ff */
.L_x_10:
[----:B------:R-:W-:Y:S01]  /*1120*/  LEA R8, R14, 0xc0800000, 0x17 ;  /* 0xc08000000e087811 */ /* 0x000fe200078eb8ff */
[----:B------:R-:W-:Y:S03]  /*1130*/  BSSY.RECONVERGENT B2, `(.L_x_15) ;  /* 0x0000036000027945 */ /* 0x000fe60003800200 */
[----:B------:R-:W-:Y:S02]  /*1140*/  IADD3 R8, PT, PT, -R8, R3, RZ ;  /* 0x0000000308087210 */ /* 0x000fe40007ffe1ff */
[----:B------:R-:W-:Y:S02]  /*1150*/  IADD3 R3, PT, PT, R10, -0x7f, RZ ;  /* 0xffffff810a037810 */ /* 0x000fe40007ffe0ff */
[----:B------:R0:W1:Y:S01]  /*1160*/  MUFU.RCP R9, R8 ;  /* 0x0000000800097308 */ /* 0x0000620000001000 */
[----:B------:R-:W-:Y:S02]  /*1170*/  FADD.FTZ R11, -R8, -RZ ;  /* 0x800000ff080b7221 */ /* 0x000fe40000010100 */
[C---:B------:R-:W-:Y:S01]  /*1180*/  IMAD R0, R3.reuse, -0x800000, R0 ;  /* 0xff80000003007824 */ /* 0x040fe200078e0200 */
[----:B0-----:R-:W-:-:S04]  /*1190*/  IADD3 R8, PT, PT, R3, 0x7f, -R14 ;  /* 0x0000007f03087810 */ /* 0x001fc80007ffe80e */
[----:B------:R-:W-:Y:S01]  /*11a0*/  IADD3 R8, PT, PT, R8, R7, RZ ;  /* 0x0000000708087210 */ /* 0x000fe20007ffe0ff */
[----:B-1----:R-:W-:-:S04]  /*11b0*/  FFMA R10, R9, R11, 1 ;  /* 0x3f800000090a7423 */ /* 0x002fc8000000000b */
[----:B------:R-:W-:-:S04]  /*11c0*/  FFMA R16, R9, R10, R9 ;  /* 0x0000000a09107223 */ /* 0x000fc80000000009 */
[----:B------:R-:W-:-:S04]  /*11d0*/  FFMA R9, R0, R16, RZ ;  /* 0x0000001000097223 */ /* 0x000fc800000000ff */
[----:B------:R-:W-:-:S04]  /*11e0*/  FFMA R10, R11, R9, R0 ;  /* 0x000000090b0a7223 */ /* 0x000fc80000000000 */
[----:B------:R-:W-:-:S04]  /*11f0*/  FFMA R15, R16, R10, R9 ;  /* 0x0000000a100f7223 */ /* 0x000fc80000000009 */
[----:B------:R-:W-:-:S04]  /*1200*/  FFMA R10, R11, R15, R0 ;  /* 0x0000000f0b0a7223 */ /* 0x000fc80000000000 */
[----:B------:R-:W-:-:S05]  /*1210*/  FFMA R9, R16, R10, R15 ;  /* 0x0000000a10097223 */ /* 0x000fca000000000f */
[----:B------:R-:W-:-:S04]  /*1220*/  SHF.R.U32.HI R0, RZ, 0x17, R9 ;  /* 0x00000017ff007819 */ /* 0x000fc80000011609 */
[----:B------:R-:W-:-:S04]  /*1230*/  LOP3.LUT R0, R0, 0xff, RZ, 0xc0, !PT ;  /* 0x000000ff00007812 */ /* 0x000fc800078ec0ff */
[----:B------:R-:W-:-:S04]  /*1240*/  IADD3 R11, PT, PT, R0, R8, RZ ;  /* 0x00000008000b7210 */ /* 0x000fc80007ffe0ff */
[----:B------:R-:W-:-:S04]  /*1250*/  IADD3 R0, PT, PT, R11, -0x1, RZ ;  /* 0xffffffff0b007810 */ /* 0x000fc80007ffe0ff */
[----:B------:R-:W-:-:S13]  /*1260*/  ISETP.GE.U32.AND P0, PT, R0, 0xfe, PT ;  /* 0x000000fe0000780c */ /* 0x000fda0003f06070 */
[----:B------:R-:W-:Y:S05]  /*1270*/  @!P0 BRA `(.L_x_16) ;  /* 0x0000000000808947 */ /* 0x000fea0003800000 */
[----:B------:R-:W-:-:S13]  /*1280*/  ISETP.GT.AND P0, PT, R11, 0xfe, PT ;  /* 0x000000fe0b00780c */ /* 0x000fda0003f04270 */
[----:B------:R-:W-:Y:S05]  /*1290*/  @P0 BRA `(.L_x_17) ;  /* 0x00000000006c0947 */ /* 0x000fea0003800000 */
[----:B------:R-:W-:-:S13]  /*12a0*/  ISETP.GE.AND P0, PT, R11, 0x1, PT ;  /* 0x000000010b00780c */ /* 0x000fda0003f06270 */
[----:B------:R-:W-:Y:S05]  /*12b0*/  @P0 BRA `(.L_x_18) ;  /* 0x0000000000740947 */ /* 0x000fea0003800000 */
[----:B------:R-:W-:Y:S02]  /*12c0*/  ISETP.GE.AND P0, PT, R11, -0x18, PT ;  /* 0xffffffe80b00780c */ /* 0x000fe40003f06270 */
[----:B------:R-:W-:-:S11]  /*12d0*/  LOP3.LUT R9, R9, 0x80000000, RZ, 0xc0, !PT ;  /* 0x8000000009097812 */ /* 0x000fd600078ec0ff */
[----:B------:R-:W-:Y:S05]  /*12e0*/  @!P0 BRA `(.L_x_18) ;  /* 0x0000000000688947 */ /* 0x000fea0003800000 */
[CCC-:B------:R-:W-:Y:S01]  /*12f0*/  FFMA.RZ R0, R16.reuse, R10.reuse, R15.reuse ;  /* 0x0000000a10007223 */ /* 0x1c0fe2000000c00f */
[C---:B------:R-:W-:Y:S01]  /*1300*/  IADD3 R8, PT, PT, R11.reuse, 0x20, RZ ;  /* 0x000000200b087810 */ /* 0x040fe20007ffe0ff */
[-CC-:B------:R-:W-:Y:S01]  /*1310*/  FFMA.RM R3, R16, R10.reuse, R15.reuse ;  /* 0x0000000a10037223 */ /* 0x180fe2000000400f */
[C---:B------:R-:W-:Y:S02]  /*1320*/  ISETP.NE.AND P2, PT, R11.reuse, RZ, PT ;  /* 0x000000ff0b00720c */ /* 0x040fe40003f45270 */
[----:B------:R-:W-:Y:S01]  /*1330*/  LOP3.LUT R7, R0, 0x7fffff, RZ, 0xc0, !PT ;  /* 0x007fffff00077812 */ /* 0x000fe200078ec0ff */
[----:B------:R-:W-:Y:S01]  /*1340*/  FFMA.RP R0, R16, R10, R15 ;  /* 0x0000000a10007223 */ /* 0x000fe2000000800f */
[----:B------:R-:W-:Y:S02]  /*1350*/  ISETP.NE.AND P1, PT, R11, RZ, PT ;  /* 0x000000ff0b00720c */ /* 0x000fe40003f25270 */
[----:B------:R-:W-:Y:S02]  /*1360*/  LOP3.LUT R7, R7, 0x800000, RZ, 0xfc, !PT ;  /* 0x0080000007077812 */ /* 0x000fe400078efcff */
[----:B------:R-:W-:-:S02]  /*1370*/  IADD3 R10, PT, PT, -R11, RZ, RZ ;  /* 0x000000ff0b0a7210 */ /* 0x000fc40007ffe1ff */
[----:B------:R-:W-:Y:S02]  /*1380*/  SHF.L.U32 R8, R7, R8, RZ ;  /* 0x0000000807087219 */ /* 0x000fe400000006ff */
[----:B------:R-:W-:Y:S02]  /*1390*/  FSETP.NEU.FTZ.AND P0, PT, R0, R3, PT ;  /* 0x000000030000720b */ /* 0x000fe40003f1d000 */
[----:B------:R-:W-:Y:S02]  /*13a0*/  SEL R0, R10, RZ, P2 ;  /* 0x000000ff0a007207 */ /* 0x000fe40001000000 */
[----:B------:R-:W-:Y:S02]  /*13b0*/  ISETP.NE.AND P1, PT, R8, RZ, P1 ;  /* 0x000000ff0800720c */ /* 0x000fe40000f25270 */
[----:B------:R-:W-:Y:S02]  /*13c0*/  SHF.R.U32.HI R0, RZ, R0, R7 ;  /* 0x00000000ff007219 */ /* 0x000fe40000011607 */
[----:B------:R-:W-:-:S02]  /*13d0*/  PLOP3.LUT P0, PT, P0, P1, PT, 0xf8, 0x8f ;  /* 0x00000000008f781c */ /* 0x000fc40000703f70 */
[----:B------:R-:W-:Y:S02]  /*13e0*/  SHF.R.U32.HI R8, RZ, 0x1, R0 ;  /* 0x00000001ff087819 */ /* 0x000fe40000011600 */
[----:B------:R-:W-:-:S04]  /*13f0*/  SEL R3, RZ, 0x1, !P0 ;  /* 0x00000001ff037807 */ /* 0x000fc80004000000 */
[----:B------:R-:W-:-:S04]  /*1400*/  LOP3.LUT R3, R3, 0x1, R8, 0xf8, !PT ;  /* 0x0000000103037812 */ /* 0x000fc800078ef808 */
[----:B------:R-:W-:-:S04]  /*1410*/  LOP3.LUT R3, R3, R0, RZ, 0xc0, !PT ;  /* 0x0000000003037212 */ /* 0x000fc800078ec0ff */
[----:B------:R-:W-:-:S04]  /*1420*/  IADD3 R8, PT, PT, R8, R3, RZ ;  /* 0x0000000308087210 */ /* 0x000fc80007ffe0ff */
[----:B------:R-:W-:Y:S01]  /*1430*/  LOP3.LUT R9, R8, R9, RZ, 0xfc, !PT ;  /* 0x0000000908097212 */ /* 0x000fe200078efcff */
[----:B------:R-:W-:Y:S06]  /*1440*/  BRA `(.L_x_18) ;  /* 0x0000000000107947 */ /* 0x000fec0003800000 */
.L_x_17:
[----:B------:R-:W-:-:S04]  /*1450*/  LOP3.LUT R9, R9, 0x80000000, RZ, 0xc0, !PT ;  /* 0x8000000009097812 */ /* 0x000fc800078ec0ff */
[----:B------:R-:W-:Y:S01]  /*1460*/  LOP3.LUT R9, R9, 0x7f800000, RZ, 0xfc, !PT ;  /* 0x7f80000009097812 */ /* 0x000fe200078efcff */
[----:B------:R-:W-:Y:S06]  /*1470*/  BRA `(.L_x_18) ;  /* 0x0000000000047947 */ /* 0x000fec0003800000 */
.L_x_16:
[----:B------:R-:W-:-:S07]  /*1480*/  LEA R9, R8, R9, 0x17 ;  /* 0x0000000908097211 */ /* 0x000fce00078eb8ff */
.L_x_18:
[----:B------:R-:W-:Y:S05]  /*1490*/  BSYNC.RECONVERGENT B2 ;  /* 0x0000000000027941 */ /* 0x000fea0003800200 */
.L_x_15:
[----:B------:R-:W-:Y:S05]  /*14a0*/  BRA `(.L_x_19) ;  /* 0x0000000000207947 */ /* 0x000fea0003800000 */
.L_x_14:
[----:B------:R-:W-:-:S04]  /*14b0*/  LOP3.LUT R0, R3, 0x80000000, R0, 0x48, !PT ;  /* 0x8000000003007812 */ /* 0x000fc800078e4800 */
[----:B------:R-:W-:Y:S01]  /*14c0*/  LOP3.LUT R9, R0, 0x7f800000, RZ, 0xfc, !PT ;  /* 0x7f80000000097812 */ /* 0x000fe200078efcff */
[----:B------:R-:W-:Y:S06]  /*14d0*/  BRA `(.L_x_19) ;  /* 0x0000000000147947 */ /* 0x000fec0003800000 */
.L_x_13:
[----:B------:R-:W-:Y:S01]  /*14e0*/  LOP3.LUT R9, R3, 0x80000000, R0, 0x48, !PT ;  /* 0x8000000003097812 */ /* 0x000fe200078e4800 */
[----:B------:R-:W-:Y:S06]  /*14f0*/  BRA `(.L_x_19) ;  /* 0x00000000000c7947 */ /* 0x000fec0003800000 */
.L_x_12:
[----:B------:R-:W0:Y:S01]  /*1500*/  MUFU.RSQ R9, -QNAN ;  /* 0xffc0000000097908 */ /* 0x000e220000001400 */
[----:B------:R-:W-:Y:S05]  /*1510*/  BRA `(.L_x_19) ;  /* 0x0000000000047947 */ /* 0x000fea0003800000 */
.L_x_11:
[----:B------:R-:W-:-:S07]  /*1520*/  FADD.FTZ R9, R0, R3 ;  /* 0x0000000300097221 */ /* 0x000fce0000010000 */
.L_x_19:
[----:B------:R-:W-:Y:S05]  /*1530*/  BSYNC.RECONVERGENT B1 ;  /* 0x0000000000017941 */ /* 0x000fea0003800200 */
.L_x_9:
[----:B------:R-:W-:-:S04]  /*1540*/  HFMA2 R7, -RZ, RZ, 0, 0 ;  /* 0x00000000ff077431 */ /* 0x000fc800000001ff */
[----:B0-----:R-:W-:Y:S05]  /*1550*/  RET.REL.NODEC R6 `(_Z41adaptive_avg_pool_permute_bilinear_kernelPKfS0_Pfiiiiii) ;  /* 0xffffffe806a87950 */ /* 0x001fea0003c3ffff */
.L_x_20:
        /* <DEDUP_REMOVED lines=10> */
.L_x_21:


//--------------------- .nv.shared.reserved.0     --------------------------
	.section	.nv.shared.reserved.0,"aw",@nobits
	.weak		__nv_reservedSMEM_offset_0_alias
	.size		__nv_reservedSMEM_offset_0_alias, 0, 64
	.other		__nv_reservedSMEM_offset_0_alias,@"STO_CUDA_RESERVED_SHARED STV_DEFAULT"
__nv_reservedSMEM_offset_0_alias:
	.zero		0
	.zero		64


//--------------------- .nv.constant0._Z15quantize_kernelPK6__halfPcifi --------------------------
	.section	.nv.constant0._Z15quantize_kernelPK6__halfPcifi,"a",@progbits
	.sectionflags	@""
	.align	4
.nv.constant0._Z15quantize_kernelPK6__halfPcifi:
	.zero		924


//--------------------- .nv.constant0._Z41adaptive_avg_pool_permute_bilinear_kernelPKfS0_Pfiiiiii --------------------------
	.section	.nv.constant0._Z41adaptive_avg_pool_permute_bilinear_kernelPKfS0_Pfiiiiii,"a",@progbits
	.sectionflags	@""
	.align	4
.nv.constant0._Z41adaptive_avg_pool_permute_bilinear_kernelPKfS0_Pfiiiiii:
	.zero		944


//--------------------- SYMBOLS --------------------------

	.type		.nv.reservedSmem.offset0,@object
	.size		.nv.reservedSmem.offset0,0x4
